	.target	sm_100a

	.elftype	@"ET_EXEC"


//--------------------- .note.nv.tkinfo           --------------------------
	.section	.note.nv.tkinfo,"",@"SHT_NOTE"
	.sectionflags	@"SHF_NOTE_NV_TKINFO"
	.tkinfo
        /*0018*/ 	.word	0x00000002
        /*0030*/ 	.string	""
        /*0030*/ 	.string	"ptxas"
        /*0030*/ 	.string	"Cuda compilation tools, release 13.0, V13.0.88"
        /*0030*/ 	.string	"Build cuda_13.0.r13.0/compiler.36424714_0"
        /*0030*/ 	.string	"-arch sm_100a -m 64 "



//--------------------- .note.nv.cuinfo           --------------------------
	.section	.note.nv.cuinfo,"",@"SHT_NOTE"
	.sectionflags	@"SHF_NOTE_NV_CUINFO"
        /*0018*/ 	.short	0x0002
        /*001a*/ 	.short	0x0064
        /*001c*/ 	.short	0x0082
	.zero		2


//--------------------- .nv.info                  --------------------------
	.section	.nv.info,"",@"SHT_CUDA_INFO"
	.align	4


	//----- nvinfo : EIATTR_REGCOUNT
	.align		4
        /*0000*/ 	.byte	0x04, 0x2f
        /*0002*/ 	.short	(.L_19 - .L_18)
	.align		4
.L_18:
        /*0004*/ 	.word	index@(_ZN7cutlass13device_kernelINS_4gemm6kernel13GemmUniversalIN4cute5tupleIJiiiiEEENS1_10collective13CollectiveMmaINS1_35MainloopSm100TmaUmmaWarpSpecializedILi6ELi2ELi4ENS5_IJNS4_1CILi1EEESB_SB_EEEEENS5_IJNSA_ILi128EEENSA_ILi64EEESE_EEENS_12float_e5m2_tENS5_IJlSB_lEEESH_SI_NS4_8TiledMMAINS4_8MMA_AtomIJNS4_10MMA_TraitsINS4_19SM100_MMA_F8F6F4_SSEJSH_SH_fSE_SF_NS4_17integral_constantINS4_4UMMA5MajorELSP_0EEESQ_NSN_INSO_7ScaleInELSR_0EEESS_EEEEEENS4_6LayoutISC_NS5_IJNSA_ILi0EEESW_SW_EEEEENS5_IJNS4_10UnderscoreESZ_SZ_EEEEENS4_13SM90_TMA_LOADENS4_14ComposedLayoutINS4_7SwizzleILi3ELi4ELi3EEENS4_18smem_ptr_flag_bitsILi8EEENSV_INS5_IJNSA_ILi8EEESE_EEENS5_IJSE_SB_EEEEEEEvNS4_8identityES12_S1C_vS1D_EENS_8epilogue10collective18CollectiveEpilogueINS1F_23Sm100TmaWarpSpecializedILi1ELi1ELi64ELb0ELb0EEEJSG_NS5_IJNSV_ISE_SB_EENSV_ISF_SB_EEEEESH_SI_SH_SI_NS1F_6fusion15FusionCallbacksIS1J_NS1N_17LinearCombinationISH_fSH_fLNS_15FloatRoundStyleE2EEESG_S1M_JEEENS4_5SM1004TMEM4LOAD26SM100_TMEM_LOAD_32dp32b64xES12_NS13_INS14_ILi2ELi4ELi3EEES17_NSV_INS5_IJS18_SF_EEENS5_IJSF_SB_EEEEEEENS4_39AutoVectorizingCopyWithAssumedAlignmentILi128EEENS4_14SM90_TMA_STOREES21_S23_S23_EEEvvEEEEvNT_6ParamsE)
        /*0008*/ 	.word	0x000000c2


	//----- nvinfo : EIATTR_FRAME_SIZE
	.align		4
.L_19:
        /*000c*/ 	.byte	0x04, 0x11
        /*000e*/ 	.short	(.L_21 - .L_20)
	.align		4
.L_20:
        /*0010*/ 	.word	index@($__internal_2_$__cuda_sm10x_tcgen05_guardrail_trap_unallocated_columns_being_dealloced)
        /*0014*/ 	.word	0x00000000


	//----- nvinfo : EIATTR_FRAME_SIZE
	.align		4
.L_21:
        /*0018*/ 	.byte	0x04, 0x11
        /*001a*/ 	.short	(.L_23 - .L_22)
	.align		4
.L_22:
        /*001c*/ 	.word	index@($__internal_1_$__cuda_sm10x_tcgen05_guardrail_trap_phase_invalid_during_alloc)
        /*0020*/ 	.word	0x00000000


	//----- nvinfo : EIATTR_FRAME_SIZE
	.align		4
.L_23:
        /*0024*/ 	.byte	0x04, 0x11
        /*0026*/ 	.short	(.L_25 - .L_24)
	.align		4
.L_24:
        /*0028*/ 	.word	index@($__internal_0_$__cuda_sm10x_tcgen05_guardrail_trap_col_being_dealloced_not_returned_by_alloc)
        /*002c*/ 	.word	0x00000000


	//----- nvinfo : EIATTR_FRAME_SIZE
	.align		4
.L_25:
        /*0030*/ 	.byte	0x04, 0x11
        /*0032*/ 	.short	(.L_27 - .L_26)
	.align		4
.L_26:
        /*0034*/ 	.word	index@(_ZN7cutlass13device_kernelINS_4gemm6kernel13GemmUniversalIN4cute5tupleIJiiiiEEENS1_10collective13CollectiveMmaINS1_35MainloopSm100TmaUmmaWarpSpecializedILi6ELi2ELi4ENS5_IJNS4_1CILi1EEESB_SB_EEEEENS5_IJNSA_ILi128EEENSA_ILi64EEESE_EEENS_12float_e5m2_tENS5_IJlSB_lEEESH_SI_NS4_8TiledMMAINS4_8MMA_AtomIJNS4_10MMA_TraitsINS4_19SM100_MMA_F8F6F4_SSEJSH_SH_fSE_SF_NS4_17integral_constantINS4_4UMMA5MajorELSP_0EEESQ_NSN_INSO_7ScaleInELSR_0EEESS_EEEEEENS4_6LayoutISC_NS5_IJNSA_ILi0EEESW_SW_EEEEENS5_IJNS4_10UnderscoreESZ_SZ_EEEEENS4_13SM90_TMA_LOADENS4_14ComposedLayoutINS4_7SwizzleILi3ELi4ELi3EEENS4_18smem_ptr_flag_bitsILi8EEENSV_INS5_IJNSA_ILi8EEESE_EEENS5_IJSE_SB_EEEEEEEvNS4_8identityES12_S1C_vS1D_EENS_8epilogue10collective18CollectiveEpilogueINS1F_23Sm100TmaWarpSpecializedILi1ELi1ELi64ELb0ELb0EEEJSG_NS5_IJNSV_ISE_SB_EENSV_ISF_SB_EEEEESH_SI_SH_SI_NS1F_6fusion15FusionCallbacksIS1J_NS1N_17LinearCombinationISH_fSH_fLNS_15FloatRoundStyleE2EEESG_S1M_JEEENS4_5SM1004TMEM4LOAD26SM100_TMEM_LOAD_32dp32b64xES12_NS13_INS14_ILi2ELi4ELi3EEES17_NSV_INS5_IJS18_SF_EEENS5_IJSF_SB_EEEEEEENS4_39AutoVectorizingCopyWithAssumedAlignmentILi128EEENS4_14SM90_TMA_STOREES21_S23_S23_EEEvvEEEEvNT_6ParamsE)
        /*0038*/ 	.word	0x00000000


	//----- nvinfo : EIATTR_MIN_STACK_SIZE
	.align		4
.L_27:
        /*003c*/ 	.byte	0x04, 0x12
        /*003e*/ 	.short	(.L_29 - .L_28)
	.align		4
.L_28:
        /*0040*/ 	.word	index@(_ZN7cutlass13device_kernelINS_4gemm6kernel13GemmUniversalIN4cute5tupleIJiiiiEEENS1_10collective13CollectiveMmaINS1_35MainloopSm100TmaUmmaWarpSpecializedILi6ELi2ELi4ENS5_IJNS4_1CILi1EEESB_SB_EEEEENS5_IJNSA_ILi128EEENSA_ILi64EEESE_EEENS_12float_e5m2_tENS5_IJlSB_lEEESH_SI_NS4_8TiledMMAINS4_8MMA_AtomIJNS4_10MMA_TraitsINS4_19SM100_MMA_F8F6F4_SSEJSH_SH_fSE_SF_NS4_17integral_constantINS4_4UMMA5MajorELSP_0EEESQ_NSN_INSO_7ScaleInELSR_0EEESS_EEEEEENS4_6LayoutISC_NS5_IJNSA_ILi0EEESW_SW_EEEEENS5_IJNS4_10UnderscoreESZ_SZ_EEEEENS4_13SM90_TMA_LOADENS4_14ComposedLayoutINS4_7SwizzleILi3ELi4ELi3EEENS4_18smem_ptr_flag_bitsILi8EEENSV_INS5_IJNSA_ILi8EEESE_EEENS5_IJSE_SB_EEEEEEEvNS4_8identityES12_S1C_vS1D_EENS_8epilogue10collective18CollectiveEpilogueINS1F_23Sm100TmaWarpSpecializedILi1ELi1ELi64ELb0ELb0EEEJSG_NS5_IJNSV_ISE_SB_EENSV_ISF_SB_EEEEESH_SI_SH_SI_NS1F_6fusion15FusionCallbacksIS1J_NS1N_17LinearCombinationISH_fSH_fLNS_15FloatRoundStyleE2EEESG_S1M_JEEENS4_5SM1004TMEM4LOAD26SM100_TMEM_LOAD_32dp32b64xES12_NS13_INS14_ILi2ELi4ELi3EEES17_NSV_INS5_IJS18_SF_EEENS5_IJSF_SB_EEEEEEENS4_39AutoVectorizingCopyWithAssumedAlignmentILi128EEENS4_14SM90_TMA_STOREES21_S23_S23_EEEvvEEEEvNT_6ParamsE)
        /*0044*/ 	.word	0x00000000
.L_29:


//--------------------- .nv.compat                --------------------------
	.section	.nv.compat,"",@"SHT_CUDA_COMPAT_INFO"
	.align	4
        /*0000*/ 	.byte	0x02, 0x09, 0x01, 0x00, 0x02, 0x02, 0x02, 0x00, 0x02, 0x05, 0x05, 0x00, 0x03, 0x07, 0x01, 0x01
        /*0010*/ 	.byte	0x02, 0x03, 0x01, 0x00, 0x02, 0x06, 0x01, 0x00, 0x04, 0x0b, 0x08, 0x00, 0x09, 0x00, 0x00, 0x00
        /*0020*/ 	.byte	0x00, 0x00, 0x00, 0x00


//--------------------- .nv.info._ZN7cutlass13device_kernelINS_4gemm6kernel13GemmUniversalIN4cute5tupleIJiiiiEEENS1_10collective13CollectiveMmaINS1_35MainloopSm100TmaUmmaWarpSpecializedILi6ELi2ELi4ENS5_IJNS4_1CILi1EEESB_SB_EEEEENS5_IJNSA_ILi128EEENSA_ILi64EEESE_EEENS_12float_e5m2_tENS5_IJlSB_lEEESH_SI_NS4_8TiledMMAINS4_8MMA_AtomIJNS4_10MMA_TraitsINS4_19SM100_MMA_F8F6F4_SSEJSH_SH_fSE_SF_NS4_17integral_constantINS4_4UMMA5MajorELSP_0EEESQ_NSN_INSO_7ScaleInELSR_0EEESS_EEEEEENS4_6LayoutISC_NS5_IJNSA_ILi0EEESW_SW_EEEEENS5_IJNS4_10UnderscoreESZ_SZ_EEEEENS4_13SM90_TMA_LOADENS4_14ComposedLayoutINS4_7SwizzleILi3ELi4ELi3EEENS4_18smem_ptr_flag_bitsILi8EEENSV_INS5_IJNSA_ILi8EEESE_EEENS5_IJSE_SB_EEEEEEEvNS4_8identityES12_S1C_vS1D_EENS_8epilogue10collective18CollectiveEpilogueINS1F_23Sm100TmaWarpSpecializedILi1ELi1ELi64ELb0ELb0EEEJSG_NS5_IJNSV_ISE_SB_EENSV_ISF_SB_EEEEESH_SI_SH_SI_NS1F_6fusion15FusionCallbacksIS1J_NS1N_17LinearCombinationISH_fSH_fLNS_15FloatRoundStyleE2EEESG_S1M_JEEENS4_5SM1004TMEM4LOAD26SM100_TMEM_LOAD_32dp32b64xES12_NS13_INS14_ILi2ELi4ELi3EEES17_NSV_INS5_IJS18_SF_EEENS5_IJSF_SB_EEEEEEENS4_39AutoVectorizingCopyWithAssumedAlignmentILi128EEENS4_14SM90_TMA_STOREES21_S23_S23_EEEvvEEEEvNT_6ParamsE --------------------------
	.section	.nv.info._ZN7cutlass13device_kernelINS_4gemm6kernel13GemmUniversalIN4cute5tupleIJiiiiEEENS1_10collective13CollectiveMmaINS1_35MainloopSm100TmaUmmaWarpSpecializedILi6ELi2ELi4ENS5_IJNS4_1CILi1EEESB_SB_EEEEENS5_IJNSA_ILi128EEENSA_ILi64EEESE_EEENS_12float_e5m2_tENS5_IJlSB_lEEESH_SI_NS4_8TiledMMAINS4_8MMA_AtomIJNS4_10MMA_TraitsINS4_19SM100_MMA_F8F6F4_SSEJSH_SH_fSE_SF_NS4_17integral_constantINS4_4UMMA5MajorELSP_0EEESQ_NSN_INSO_7ScaleInELSR_0EEESS_EEEEEENS4_6LayoutISC_NS5_IJNSA_ILi0EEESW_SW_EEEEENS5_IJNS4_10UnderscoreESZ_SZ_EEEEENS4_13SM90_TMA_LOADENS4_14ComposedLayoutINS4_7SwizzleILi3ELi4ELi3EEENS4_18smem_ptr_flag_bitsILi8EEENSV_INS5_IJNSA_ILi8EEESE_EEENS5_IJSE_SB_EEEEEEEvNS4_8identityES12_S1C_vS1D_EENS_8epilogue10collective18CollectiveEpilogueINS1F_23Sm100TmaWarpSpecializedILi1ELi1ELi64ELb0ELb0EEEJSG_NS5_IJNSV_ISE_SB_EENSV_ISF_SB_EEEEESH_SI_SH_SI_NS1F_6fusion15FusionCallbacksIS1J_NS1N_17LinearCombinationISH_fSH_fLNS_15FloatRoundStyleE2EEESG_S1M_JEEENS4_5SM1004TMEM4LOAD26SM100_TMEM_LOAD_32dp32b64xES12_NS13_INS14_ILi2ELi4ELi3EEES17_NSV_INS5_IJS18_SF_EEENS5_IJSF_SB_EEEEEEENS4_39AutoVectorizingCopyWithAssumedAlignmentILi128EEENS4_14SM90_TMA_STOREES21_S23_S23_EEEvvEEEEvNT_6ParamsE,"",@"SHT_CUDA_INFO"
	.sectionflags	@""
	.align	4


	//----- nvinfo : EIATTR_CUDA_API_VERSION
	.align		4
        /*0000*/ 	.byte	0x04, 0x37
        /*0002*/ 	.short	(.L_31 - .L_30)
.L_30:
        /*0004*/ 	.word	0x00000082


	//----- nvinfo : EIATTR_KPARAM_INFO
	.align		4
.L_31:
        /*0008*/ 	.byte	0x04, 0x17
        /*000a*/ 	.short	(.L_33 - .L_32)
.L_32:
        /*000c*/ 	.word	0x00000000
        /*0010*/ 	.short	0x0000
        /*0012*/ 	.short	0x0000
        /*0014*/ 	.byte	0x00, 0xf0, 0x01, 0x20


	//----- nvinfo : EIATTR_AT_ENTRY_FRAGMENTS
	.align		4
.L_33:
        /*0018*/ 	.byte	0x04, 0x4f
        /*001a*/ 	.short	(.L_35 - .L_34)


	//   ....[0]....
.L_34:
        /*001c*/ 	.word	0x00000006


	//----- nvinfo : EIATTR_RESERVED_SMEM_USED
	.align		4
.L_35:
        /*0020*/ 	.byte	0x01, 0x41
	.zero		2


	//----- nvinfo : EIATTR_SPARSE_MMA_MASK
	.align		4
        /*0024*/ 	.byte	0x03, 0x50
        /*0026*/ 	.short	0x0000


	//----- nvinfo : EIATTR_TCGEN05_1CTA_USED
	.align		4
        /*0028*/ 	.byte	0x01, 0x51
	.zero		2


	//----- nvinfo : EIATTR_MAXREG_COUNT
	.align		4
        /*002c*/ 	.byte	0x03, 0x1b
        /*002e*/ 	.short	0x00ff


	//----- nvinfo : EIATTR_NUM_BARRIERS
	.align		4
        /*0030*/ 	.byte	0x02, 0x4c
        /*0032*/ 	.byte	0x07
	.zero		1


	//----- nvinfo : EIATTR_EXTERNS
	.align		4
        /*0034*/ 	.byte	0x04, 0x0f
        /*0036*/ 	.short	(.L_37 - .L_36)


	//   ....[0]....
	.align		4
.L_36:
        /*0038*/ 	.word	index@(__assertfail)


	//----- nvinfo : EIATTR_MERCURY_ISA_VERSION
	.align		4
.L_37:
        /*003c*/ 	.byte	0x03, 0x5f
        /*003e*/ 	.short	0x0101


	//----- nvinfo : EIATTR_INT_WARP_WIDE_INSTR_OFFSETS
	.align		4
        /*0040*/ 	.byte	0x04, 0x31
        /*0042*/ 	.short	(.L_39 - .L_38)


	//   ....[0]....
.L_38:
        /*0044*/ 	.word	0x00001dc0


	//   ....[1]....
        /*0048*/ 	.word	0x00003930


	//   ....[2]....
        /*004c*/ 	.word	0x00003950


	//   ....[3]....
        /*0050*/ 	.word	0x00003980


	//   ....[4]....
        /*0054*/ 	.word	0x00004390


	//   ....[5]....
        /*0058*/ 	.word	0x00004480


	//----- nvinfo : EIATTR_COOP_GROUP_MASK_REGIDS
	.align		4
.L_39:
        /*005c*/ 	.byte	0x04, 0x29
        /*005e*/ 	.short	(.L_41 - .L_40)


	//   ....[0]....
.L_40:
        /*0060*/ 	.word	0xffffffff


	//   ....[1]....
        /*0064*/ 	.word	0xffffffff


	//   ....[2]....
        /*0068*/ 	.word	0xffffffff


	//   ....[3]....
        /*006c*/ 	.word	0xffffffff


	//   ....[4]....
        /*0070*/ 	.word	0xffffffff


	//   ....[5]....
        /*0074*/ 	.word	0xffffffff


	//   ....[6]....
        /*0078*/ 	.word	0xffffffff


	//   ....[7]....
        /*007c*/ 	.word	0xffffffff


	//   ....[8]....
        /*0080*/ 	.word	0xffffffff


	//   ....[9]....
        /*0084*/ 	.word	0xffffffff


	//   ....[10]....
        /*0088*/ 	.word	0xffffffff


	//   ....[11]....
        /*008c*/ 	.word	0xffffffff


	//   ....[12]....
        /*0090*/ 	.word	0xffffffff


	//----- nvinfo : EIATTR_COOP_GROUP_INSTR_OFFSETS
	.align		4
.L_41:
        /*0094*/ 	.byte	0x04, 0x28
        /*0096*/ 	.short	(.L_43 - .L_42)


	//   ....[0]....
.L_42:
        /*0098*/ 	.word	0x00000090


	//   ....[1]....
        /*009c*/ 	.word	0x000004d0


	//   ....[2]....
        /*00a0*/ 	.word	0x00000680


	//   ....[3]....
        /*00a4*/ 	.word	0x000007c0


	//   ....[4]....
        /*00a8*/ 	.word	0x000008c0


	//   ....[5]....
        /*00ac*/ 	.word	0x00000a30


	//   ....[6]....
        /*00b0*/ 	.word	0x00000bd0


	//   ....[7]....
        /*00b4*/ 	.word	0x00001ca0


	//   ....[8]....
        /*00b8*/ 	.word	0x00002ba0


	//   ....[9]....
        /*00bc*/ 	.word	0x00002db0


	//   ....[10]....
        /*00c0*/ 	.word	0x00002de0


	//   ....[11]....
        /*00c4*/ 	.word	0x00003810


	//   ....[12]....
        /*00c8*/ 	.word	0x00003a40


	//----- nvinfo : EIATTR_VRC_CTA_INIT_COUNT
	.align		4
.L_43:
        /*00cc*/ 	.byte	0x02, 0x4a
        /*00ce*/ 	.byte	0x80
	.zero		1


	//----- nvinfo : EIATTR_SYSCALL_OFFSETS
	.align		4
        /*00d0*/ 	.byte	0x04, 0x46
        /*00d2*/ 	.short	(.L_45 - .L_44)


	//   ....[0]....
.L_44:
        /*00d4*/ 	.word	0x00004e70


	//   ....[1]....
        /*00d8*/ 	.word	0x00004fb0


	//   ....[2]....
        /*00dc*/ 	.word	0x00005750


	//----- nvinfo : EIATTR_MBARRIER_INSTR_OFFSETS
	.align		4
.L_45:
        /*00e0*/ 	.byte	0x04, 0x39
        /*00e2*/ 	.short	(.L_47 - .L_46)


	//   ....[0]....
.L_46:
        /*00e4*/ 	.word	0x000005b0
        /*00e8*/ 	.word	0x000000ff
        /*00ec*/ 	.word	0x00000000
        /*00f0*/ 	.short	0x0100
        /*00f2*/ 	.byte	0x05
	.zero		1


	//   ....[1]....
        /*00f4*/ 	.word	0x000005c0
        /*00f8*/ 	.word	0x000000ff
        /*00fc*/ 	.word	0x00000030
        /*0100*/ 	.short	0x0100
        /*0102*/ 	.byte	0x05
	.zero		1


	//   ....[2]....
        /*0104*/ 	.word	0x000005d0
        /*0108*/ 	.word	0x000000ff
        /*010c*/ 	.word	0x00000008
        /*0110*/ 	.short	0x0100
        /*0112*/ 	.byte	0x05
	.zero		1


	//   ....[3]....
        /*0114*/ 	.word	0x000005e0
        /*0118*/ 	.word	0x000000ff
        /*011c*/ 	.word	0x00000038
        /*0120*/ 	.short	0x0100
        /*0122*/ 	.byte	0x05
	.zero		1


	//   ....[4]....
        /*0124*/ 	.word	0x000005f0
        /*0128*/ 	.word	0x000000ff
        /*012c*/ 	.word	0x00000010
        /*0130*/ 	.short	0x0100
        /*0132*/ 	.byte	0x05
	.zero		1


	//   ....[5]....
        /*0134*/ 	.word	0x00000600
        /*0138*/ 	.word	0x000000ff
        /*013c*/ 	.word	0x00000040
        /*0140*/ 	.short	0x0100
        /*0142*/ 	.byte	0x05
	.zero		1


	//   ....[6]....
        /*0144*/ 	.word	0x00000610
        /*0148*/ 	.word	0x000000ff
        /*014c*/ 	.word	0x00000018
        /*0150*/ 	.short	0x0100
        /*0152*/ 	.byte	0x05
	.zero		1


	//   ....[7]....
        /*0154*/ 	.word	0x00000620
        /*0158*/ 	.word	0x000000ff
        /*015c*/ 	.word	0x00000048
        /*0160*/ 	.short	0x0100
        /*0162*/ 	.byte	0x05
	.zero		1


	//   ....[8]....
        /*0164*/ 	.word	0x00000630
        /*0168*/ 	.word	0x000000ff
        /*016c*/ 	.word	0x00000020
        /*0170*/ 	.short	0x0100
        /*0172*/ 	.byte	0x05
	.zero		1


	//   ....[9]....
        /*0174*/ 	.word	0x00000640
        /*0178*/ 	.word	0x000000ff
        /*017c*/ 	.word	0x00000050
        /*0180*/ 	.short	0x0100
        /*0182*/ 	.byte	0x05
	.zero		1


	//   ....[10]....
        /*0184*/ 	.word	0x00000650
        /*0188*/ 	.word	0x000000ff
        /*018c*/ 	.word	0x00000028
        /*0190*/ 	.short	0x0100
        /*0192*/ 	.byte	0x05
	.zero		1


	//   ....[11]....
        /*0194*/ 	.word	0x00000660
        /*0198*/ 	.word	0x000000ff
        /*019c*/ 	.word	0x00000058
        /*01a0*/ 	.short	0x0100
        /*01a2*/ 	.byte	0x05
	.zero		1


	//   ....[12]....
        /*01a4*/ 	.word	0x00000790
        /*01a8*/ 	.word	0x000000ff
        /*01ac*/ 	.word	0x00000060
        /*01b0*/ 	.short	0x0100
        /*01b2*/ 	.byte	0x06
	.zero		1


	//   ....[13]....
        /*01b4*/ 	.word	0x000007a0
        /*01b8*/ 	.word	0x000000ff
        /*01bc*/ 	.word	0x00000068
        /*01c0*/ 	.short	0x0100
        /*01c2*/ 	.byte	0x06
	.zero		1


	//   ....[14]....
        /*01c4*/ 	.word	0x00000890
        /*01c8*/ 	.word	0x000000ff
        /*01cc*/ 	.word	0x00000070
        /*01d0*/ 	.short	0x0100
        /*01d2*/ 	.byte	0x05
	.zero		1


	//   ....[15]....
        /*01d4*/ 	.word	0x000008a0
        /*01d8*/ 	.word	0x000000ff
        /*01dc*/ 	.word	0x00000078
        /*01e0*/ 	.short	0x0100
        /*01e2*/ 	.byte	0x05
	.zero		1


	//   ....[16]....
        /*01e4*/ 	.word	0x000009e0
        /*01e8*/ 	.word	0x000000ff
        /*01ec*/ 	.word	0x00000080
        /*01f0*/ 	.short	0x0100
        /*01f2*/ 	.byte	0x05
	.zero		1


	//   ....[17]....
        /*01f4*/ 	.word	0x000009f0
        /*01f8*/ 	.word	0x000000ff
        /*01fc*/ 	.word	0x00000090
        /*0200*/ 	.short	0x0100
        /*0202*/ 	.byte	0x05
	.zero		1


	//   ....[18]....
        /*0204*/ 	.word	0x00000a00
        /*0208*/ 	.word	0x000000ff
        /*020c*/ 	.word	0x00000088
        /*0210*/ 	.short	0x0100
        /*0212*/ 	.byte	0x05
	.zero		1


	//   ....[19]....
        /*0214*/ 	.word	0x00000a10
        /*0218*/ 	.word	0x000000ff
        /*021c*/ 	.word	0x00000098
        /*0220*/ 	.short	0x0100
        /*0222*/ 	.byte	0x05
	.zero		1


	//   ....[20]....
        /*0224*/ 	.word	0x00000b40
        /*0228*/ 	.word	0x000000ff
        /*022c*/ 	.word	0x000000a0
        /*0230*/ 	.short	0x0100
        /*0232*/ 	.byte	0x06
	.zero		1


	//   ....[21]....
        /*0234*/ 	.word	0x00000b50
        /*0238*/ 	.word	0x000000ff
        /*023c*/ 	.word	0x000000c0
        /*0240*/ 	.short	0x0100
        /*0242*/ 	.byte	0x06
	.zero		1


	//   ....[22]....
        /*0244*/ 	.word	0x00000b60
        /*0248*/ 	.word	0x000000ff
        /*024c*/ 	.word	0x000000a8
        /*0250*/ 	.short	0x0100
        /*0252*/ 	.byte	0x06
	.zero		1


	//   ....[23]....
        /*0254*/ 	.word	0x00000b70
        /*0258*/ 	.word	0x000000ff
        /*025c*/ 	.word	0x000000c8
        /*0260*/ 	.short	0x0100
        /*0262*/ 	.byte	0x06
	.zero		1


	//   ....[24]....
        /*0264*/ 	.word	0x00000b80
        /*0268*/ 	.word	0x000000ff
        /*026c*/ 	.word	0x000000b0
        /*0270*/ 	.short	0x0100
        /*0272*/ 	.byte	0x06
	.zero		1


	//   ....[25]....
        /*0274*/ 	.word	0x00000b90
        /*0278*/ 	.word	0x000000ff
        /*027c*/ 	.word	0x000000d0
        /*0280*/ 	.short	0x0100
        /*0282*/ 	.byte	0x06
	.zero		1


	//   ....[26]....
        /*0284*/ 	.word	0x00000ba0
        /*0288*/ 	.word	0x000000ff
        /*028c*/ 	.word	0x000000b8
        /*0290*/ 	.short	0x0100
        /*0292*/ 	.byte	0x06
	.zero		1


	//   ....[27]....
        /*0294*/ 	.word	0x00000bb0
        /*0298*/ 	.word	0x000000ff
        /*029c*/ 	.word	0x000000d8
        /*02a0*/ 	.short	0x0100
        /*02a2*/ 	.byte	0x06
	.zero		1


	//   ....[28]....
        /*02a4*/ 	.word	0x00000ca0
        /*02a8*/ 	.word	0x000000ff
        /*02ac*/ 	.word	0x000000e0
        /*02b0*/ 	.short	0x0100
        /*02b2*/ 	.byte	0x05
	.zero		1


	//   ....[29]....
        /*02b4*/ 	.word	0x00000cb0
        /*02b8*/ 	.word	0x000000ff
        /*02bc*/ 	.word	0x000000f0
        /*02c0*/ 	.short	0x0100
        /*02c2*/ 	.byte	0x05
	.zero		1


	//   ....[30]....
        /*02c4*/ 	.word	0x00000cc0
        /*02c8*/ 	.word	0x000000ff
        /*02cc*/ 	.word	0x000000e8
        /*02d0*/ 	.short	0x0100
        /*02d2*/ 	.byte	0x05
	.zero		1


	//   ....[31]....
        /*02d4*/ 	.word	0x00000cd0
        /*02d8*/ 	.word	0x000000ff
        /*02dc*/ 	.word	0x000000f8
        /*02e0*/ 	.short	0x0100
        /*02e2*/ 	.byte	0x05
	.zero		1


	//   ....[32]....
        /*02e4*/ 	.word	0x000015a0
        /*02e8*/ 	.word	0x00000003
        /*02ec*/ 	.word	0x000000f0
        /*02f0*/ 	.short	0x010a
        /*02f2*/ 	.byte	0xff
	.zero		1


	//   ....[33]....
        /*02f4*/ 	.word	0x000015d0
        /*02f8*/ 	.word	0x00000003
        /*02fc*/ 	.word	0x000000e0
        /*0300*/ 	.short	0x0101
        /*0302*/ 	.byte	0xff
	.zero		1


	//   ....[34]....
        /*0304*/ 	.word	0x000016a0
        /*0308*/ 	.word	0x000000ff
        /*030c*/ 	.word	0x00000030
        /*0310*/ 	.short	0x010a
        /*0312*/ 	.byte	0x08
	.zero		1


	//   ....[35]....
        /*0314*/ 	.word	0x00001740
        /*0318*/ 	.word	0x000000ff
        /*031c*/ 	.word	0x00000030
        /*0320*/ 	.short	0x010a
        /*0322*/ 	.byte	0x21
	.zero		1


	//   ....[36]....
        /*0324*/ 	.word	0x00001890
        /*0328*/ 	.word	0x000000ff
        /*032c*/ 	.word	0x00000030
        /*0330*/ 	.short	0x010a
        /*0332*/ 	.byte	0x08
	.zero		1


	//   ....[37]....
        /*0334*/ 	.word	0x000019a0
        /*0338*/ 	.word	0x000000ff
        /*033c*/ 	.word	0x00000078
        /*0340*/ 	.short	0x0101
        /*0342*/ 	.byte	0x04
	.zero		1


	//   ....[38]....
        /*0344*/ 	.word	0x000019c0
        /*0348*/ 	.word	0x000000ff
        /*034c*/ 	.word	0x00000030
        /*0350*/ 	.short	0x010a
        /*0352*/ 	.byte	0x08
	.zero		1


	//   ....[39]....
        /*0354*/ 	.word	0x00001a40
        /*0358*/ 	.word	0x000000ff
        /*035c*/ 	.word	0x00000030
        /*0360*/ 	.short	0x010a
        /*0362*/ 	.byte	0x11
	.zero		1


	//   ....[40]....
        /*0364*/ 	.word	0x00001b90
        /*0368*/ 	.word	0x000000ff
        /*036c*/ 	.word	0x00000030
        /*0370*/ 	.short	0x010a
        /*0372*/ 	.byte	0x08
	.zero		1


	//   ....[41]....
        /*0374*/ 	.word	0x00001cd0
        /*0378*/ 	.word	0x00000002
        /*037c*/ 	.word	0x00000080
        /*0380*/ 	.short	0x010a
        /*0382*/ 	.byte	0xff
	.zero		1


	//   ....[42]....
        /*0384*/ 	.word	0x00001d90
        /*0388*/ 	.word	0x00000002
        /*038c*/ 	.word	0x00000000
        /*0390*/ 	.short	0x0101
        /*0392*/ 	.byte	0xff
	.zero		1


	//   ....[43]....
        /*0394*/ 	.word	0x000022f0
        /*0398*/ 	.word	0x000000ff
        /*039c*/ 	.word	0x00000000
        /*03a0*/ 	.short	0x010a
        /*03a2*/ 	.byte	0x05
	.zero		1


	//   ....[44]....
        /*03a4*/ 	.word	0x00002380
        /*03a8*/ 	.word	0x000000ff
        /*03ac*/ 	.word	0x00000000
        /*03b0*/ 	.short	0x010a
        /*03b2*/ 	.byte	0x05
	.zero		1


	//   ....[45]....
        /*03b4*/ 	.word	0x00002410
        /*03b8*/ 	.word	0x000000ff
        /*03bc*/ 	.word	0x00000000
        /*03c0*/ 	.short	0x010a
        /*03c2*/ 	.byte	0x05
	.zero		1


	//   ....[46]....
        /*03c4*/ 	.word	0x000024a0
        /*03c8*/ 	.word	0x000000ff
        /*03cc*/ 	.word	0x00000000
        /*03d0*/ 	.short	0x010a
        /*03d2*/ 	.byte	0x05
	.zero		1


	//   ....[47]....
        /*03d4*/ 	.word	0x00002530
        /*03d8*/ 	.word	0x000000ff
        /*03dc*/ 	.word	0x00000000
        /*03e0*/ 	.short	0x010a
        /*03e2*/ 	.byte	0x05
	.zero		1


	//   ....[48]....
        /*03e4*/ 	.word	0x000025d0
        /*03e8*/ 	.word	0x00000000
        /*03ec*/ 	.word	0x00000000
        /*03f0*/ 	.short	0x010a
        /*03f2*/ 	.byte	0xff
	.zero		1


	//   ....[49]....
        /*03f4*/ 	.word	0x000026f0
        /*03f8*/ 	.word	0x00000000
        /*03fc*/ 	.word	0x000000e0
        /*0400*/ 	.short	0x010a
        /*0402*/ 	.byte	0xff
	.zero		1


	//   ....[50]....
        /*0404*/ 	.word	0x00002750
        /*0408*/ 	.word	0x00000004
        /*040c*/ 	.word	0x00000000
        /*0410*/ 	.short	0x0101
        /*0412*/ 	.byte	0xff
	.zero		1


	//   ....[51]....
        /*0414*/ 	.word	0x00002770
        /*0418*/ 	.word	0x000000ff
        /*041c*/ 	.word	0x00000090
        /*0420*/ 	.short	0x010a
        /*0422*/ 	.byte	0x05
	.zero		1


	//   ....[52]....
        /*0424*/ 	.word	0x00002890
        /*0428*/ 	.word	0x00000000
        /*042c*/ 	.word	0x00000080
        /*0430*/ 	.short	0x010a
        /*0432*/ 	.byte	0xff
	.zero		1


	//   ....[53]....
        /*0434*/ 	.word	0x000029a0
        /*0438*/ 	.word	0x00000000
        /*043c*/ 	.word	0x00000000
        /*0440*/ 	.short	0x0101
        /*0442*/ 	.byte	0xff
	.zero		1


	//   ....[54]....
        /*0444*/ 	.word	0x00002a30
        /*0448*/ 	.word	0x000000ff
        /*044c*/ 	.word	0x00000090
        /*0450*/ 	.short	0x0106
        /*0452*/ 	.byte	0x05
	.zero		1


	//   ....[55]....
        /*0454*/ 	.word	0x00002a50
        /*0458*/ 	.word	0x000000ff
        /*045c*/ 	.word	0x00000090
        /*0460*/ 	.short	0x010a
        /*0462*/ 	.byte	0x05
	.zero		1


	//   ....[56]....
        /*0464*/ 	.word	0x00002ae0
        /*0468*/ 	.word	0x000000ff
        /*046c*/ 	.word	0x00000090
        /*0470*/ 	.short	0x0106
        /*0472*/ 	.byte	0x04
	.zero		1


	//   ....[57]....
        /*0474*/ 	.word	0x00002b20
        /*0478*/ 	.word	0x00000000
        /*047c*/ 	.word	0x00000090
        /*0480*/ 	.short	0x010a
        /*0482*/ 	.byte	0xff
	.zero		1


	//   ....[58]....
        /*0484*/ 	.word	0x00003060
        /*0488*/ 	.word	0x00000000
        /*048c*/ 	.word	0x00000080
        /*0490*/ 	.short	0x010a
        /*0492*/ 	.byte	0xff
	.zero		1


	//   ....[59]....
        /*0494*/ 	.word	0x00003170
        /*0498*/ 	.word	0x00000003
        /*049c*/ 	.word	0x00000000
        /*04a0*/ 	.short	0x0101
        /*04a2*/ 	.byte	0xff
	.zero		1


	//   ....[60]....
        /*04a4*/ 	.word	0x00003180
        /*04a8*/ 	.word	0x000000ff
        /*04ac*/ 	.word	0x00000000
        /*04b0*/ 	.short	0x010a
        /*04b2*/ 	.byte	0x06
	.zero		1


	//   ....[61]....
        /*04b4*/ 	.word	0x000031a0
        /*04b8*/ 	.word	0x000000ff
        /*04bc*/ 	.word	0x000000c0
        /*04c0*/ 	.short	0x010a
        /*04c2*/ 	.byte	0x07
	.zero		1


	//   ....[62]....
        /*04c4*/ 	.word	0x00003270
        /*04c8*/ 	.word	0x000000ff
        /*04cc*/ 	.word	0x00000000
        /*04d0*/ 	.short	0x010a
        /*04d2*/ 	.byte	0x06
	.zero		1


	//   ....[63]....
        /*04d4*/ 	.word	0x000033a0
        /*04d8*/ 	.word	0x000000ff
        /*04dc*/ 	.word	0x00000000
        /*04e0*/ 	.short	0x010a
        /*04e2*/ 	.byte	0x1a
	.zero		1


	//   ....[64]....
        /*04e4*/ 	.word	0x00003640
        /*04e8*/ 	.word	0x000000ff
        /*04ec*/ 	.word	0x00000000
        /*04f0*/ 	.short	0x010a
        /*04f2*/ 	.byte	0x06
	.zero		1


	//   ....[65]....
        /*04f4*/ 	.word	0x000036d0
        /*04f8*/ 	.word	0x000000ff
        /*04fc*/ 	.word	0x00000000
        /*0500*/ 	.short	0x010a
        /*0502*/ 	.byte	0x06
	.zero		1


	//   ....[66]....
        /*0504*/ 	.word	0x00003760
        /*0508*/ 	.word	0x000000ff
        /*050c*/ 	.word	0x00000000
        /*0510*/ 	.short	0x010a
        /*0512*/ 	.byte	0x06
	.zero		1


	//   ....[67]....
        /*0514*/ 	.word	0x000037f0
        /*0518*/ 	.word	0x000000ff
        /*051c*/ 	.word	0x00000000
        /*0520*/ 	.short	0x010a
        /*0522*/ 	.byte	0x07
	.zero		1


	//   ....[68]....
        /*0524*/ 	.word	0x00003c30
        /*0528*/ 	.word	0x00000000
        /*052c*/ 	.word	0x00000080
        /*0530*/ 	.short	0x010a
        /*0532*/ 	.byte	0xff
	.zero		1


	//   ....[69]....
        /*0534*/ 	.word	0x00003d20
        /*0538*/ 	.word	0x00000000
        /*053c*/ 	.word	0x00000000
        /*0540*/ 	.short	0x0101
        /*0542*/ 	.byte	0xff
	.zero		1


	//   ....[70]....
        /*0544*/ 	.word	0x00004040
        /*0548*/ 	.word	0x000000ff
        /*054c*/ 	.word	0x00000078
        /*0550*/ 	.short	0x010a
        /*0552*/ 	.byte	0x06
	.zero		1


	//   ....[71]....
        /*0554*/ 	.word	0x000041c0
        /*0558*/ 	.word	0x000000ff
        /*055c*/ 	.word	0x00000068
        /*0560*/ 	.short	0x010a
        /*0562*/ 	.byte	0x06
	.zero		1


	//   ....[72]....
        /*0564*/ 	.word	0x000044f0
        /*0568*/ 	.word	0x000000ff
        /*056c*/ 	.word	0x00000060
        /*0570*/ 	.short	0x010b
        /*0572*/ 	.byte	0x06
	.zero		1


	//   ....[73]....
        /*0574*/ 	.word	0x00004510
        /*0578*/ 	.word	0x000000ff
        /*057c*/ 	.word	0x00000000
        /*0580*/ 	.short	0x0101
        /*0582*/ 	.byte	0x25
	.zero		1


	//   ....[74]....
        /*0584*/ 	.word	0x00004550
        /*0588*/ 	.word	0x00000000
        /*058c*/ 	.word	0x00000068
        /*0590*/ 	.short	0x010a
        /*0592*/ 	.byte	0xff
	.zero		1


	//   ....[75]....
        /*0594*/ 	.word	0x00004880
        /*0598*/ 	.word	0x00000000
        /*059c*/ 	.word	0x00000080
        /*05a0*/ 	.short	0x010a
        /*05a2*/ 	.byte	0xff
	.zero		1


	//   ....[76]....
        /*05a4*/ 	.word	0x00004990
        /*05a8*/ 	.word	0x00000000
        /*05ac*/ 	.word	0x00000000
        /*05b0*/ 	.short	0x0101
        /*05b2*/ 	.byte	0xff
	.zero		1


	//   ....[77]....
        /*05b4*/ 	.word	0x00005330
        /*05b8*/ 	.word	0x000000ff
        /*05bc*/ 	.word	0x00000060
        /*05c0*/ 	.short	0x010a
        /*05c2*/ 	.byte	0x2b
	.zero		1


	//   ....[78]....
        /*05c4*/ 	.word	0x00005340
        /*05c8*/ 	.word	0x0000009c
        /*05cc*/ 	.word	0x000000a0
        /*05d0*/ 	.short	0x010a
        /*05d2*/ 	.byte	0xff
	.zero		1


	//   ....[79]....
        /*05d4*/ 	.word	0x000054d0
        /*05d8*/ 	.word	0x000000ff
        /*05dc*/ 	.word	0x00000060
        /*05e0*/ 	.short	0x010a
        /*05e2*/ 	.byte	0x2b
	.zero		1


	//   ....[80]....
        /*05e4*/ 	.word	0x000055d0
        /*05e8*/ 	.word	0x000000ff
        /*05ec*/ 	.word	0x00000000
        /*05f0*/ 	.short	0x0101
        /*05f2*/ 	.byte	0x04
	.zero		1


	//   ....[81]....
        /*05f4*/ 	.word	0x00005630
        /*05f8*/ 	.word	0x0000009c
        /*05fc*/ 	.word	0x000000a0
        /*0600*/ 	.short	0x010a
        /*0602*/ 	.byte	0xff
	.zero		1


	//   ....[82]....
        /*0604*/ 	.word	0x000059f0
        /*0608*/ 	.word	0x000000ff
        /*060c*/ 	.word	0x00000000
        /*0610*/ 	.short	0x0101
        /*0612*/ 	.byte	0x05
	.zero		1


	//   ....[83]....
        /*0614*/ 	.word	0x00006aa0
        /*0618*/ 	.word	0x00000003
        /*061c*/ 	.word	0x000000f0
        /*0620*/ 	.short	0x010a
        /*0622*/ 	.byte	0xff
	.zero		1


	//   ....[84]....
        /*0624*/ 	.word	0x00006b00
        /*0628*/ 	.word	0x00000002
        /*062c*/ 	.word	0x00000030
        /*0630*/ 	.short	0x010a
        /*0632*/ 	.byte	0xff
	.zero		1


	//   ....[85]....
        /*0634*/ 	.word	0x00006b60
        /*0638*/ 	.word	0x00000002
        /*063c*/ 	.word	0x00000030
        /*0640*/ 	.short	0x010a
        /*0642*/ 	.byte	0xff
	.zero		1


	//   ....[86]....
        /*0644*/ 	.word	0x00006bb0
        /*0648*/ 	.word	0x00000002
        /*064c*/ 	.word	0x00000080
        /*0650*/ 	.short	0x010a
        /*0652*/ 	.byte	0xff
	.zero		1


	//   ....[87]....
        /*0654*/ 	.word	0x00006c10
        /*0658*/ 	.word	0x00000000
        /*065c*/ 	.word	0x00000000
        /*0660*/ 	.short	0x010a
        /*0662*/ 	.byte	0xff
	.zero		1


	//   ....[88]....
        /*0664*/ 	.word	0x00006c70
        /*0668*/ 	.word	0x00000000
        /*066c*/ 	.word	0x00000000
        /*0670*/ 	.short	0x010a
        /*0672*/ 	.byte	0xff
	.zero		1


	//   ....[89]....
        /*0674*/ 	.word	0x00006cd0
        /*0678*/ 	.word	0x00000000
        /*067c*/ 	.word	0x00000000
        /*0680*/ 	.short	0x010a
        /*0682*/ 	.byte	0xff
	.zero		1


	//   ....[90]....
        /*0684*/ 	.word	0x00006d30
        /*0688*/ 	.word	0x00000000
        /*068c*/ 	.word	0x00000000
        /*0690*/ 	.short	0x010a
        /*0692*/ 	.byte	0xff
	.zero		1


	//   ....[91]....
        /*0694*/ 	.word	0x00006d90
        /*0698*/ 	.word	0x00000000
        /*069c*/ 	.word	0x00000000
        /*06a0*/ 	.short	0x010a
        /*06a2*/ 	.byte	0xff
	.zero		1


	//   ....[92]....
        /*06a4*/ 	.word	0x00006de0
        /*06a8*/ 	.word	0x00000000
        /*06ac*/ 	.word	0x000000e0
        /*06b0*/ 	.short	0x010a
        /*06b2*/ 	.byte	0xff
	.zero		1


	//   ....[93]....
        /*06b4*/ 	.word	0x00006e40
        /*06b8*/ 	.word	0x00000000
        /*06bc*/ 	.word	0x00000090
        /*06c0*/ 	.short	0x010a
        /*06c2*/ 	.byte	0xff
	.zero		1


	//   ....[94]....
        /*06c4*/ 	.word	0x00006e90
        /*06c8*/ 	.word	0x00000000
        /*06cc*/ 	.word	0x00000080
        /*06d0*/ 	.short	0x010a
        /*06d2*/ 	.byte	0xff
	.zero		1


	//   ....[95]....
        /*06d4*/ 	.word	0x00006ef0
        /*06d8*/ 	.word	0x00000000
        /*06dc*/ 	.word	0x00000090
        /*06e0*/ 	.short	0x010a
        /*06e2*/ 	.byte	0xff
	.zero		1


	//   ....[96]....
        /*06e4*/ 	.word	0x00006f40
        /*06e8*/ 	.word	0x00000000
        /*06ec*/ 	.word	0x00000080
        /*06f0*/ 	.short	0x010a
        /*06f2*/ 	.byte	0xff
	.zero		1


	//   ....[97]....
        /*06f4*/ 	.word	0x00006fa0
        /*06f8*/ 	.word	0x00000003
        /*06fc*/ 	.word	0x000000c0
        /*0700*/ 	.short	0x010a
        /*0702*/ 	.byte	0xff
	.zero		1


	//   ....[98]....
        /*0704*/ 	.word	0x00007000
        /*0708*/ 	.word	0x00000000
        /*070c*/ 	.word	0x00000000
        /*0710*/ 	.short	0x010a
        /*0712*/ 	.byte	0xff
	.zero		1


	//   ....[99]....
        /*0714*/ 	.word	0x00007060
        /*0718*/ 	.word	0x00000000
        /*071c*/ 	.word	0x00000000
        /*0720*/ 	.short	0x010a
        /*0722*/ 	.byte	0xff
	.zero		1


	//   ....[100]....
        /*0724*/ 	.word	0x000070c0
        /*0728*/ 	.word	0x00000000
        /*072c*/ 	.word	0x00000000
        /*0730*/ 	.short	0x010a
        /*0732*/ 	.byte	0xff
	.zero		1


	//   ....[101]....
        /*0734*/ 	.word	0x00007120
        /*0738*/ 	.word	0x00000000
        /*073c*/ 	.word	0x00000000
        /*0740*/ 	.short	0x010a
        /*0742*/ 	.byte	0xff
	.zero		1


	//   ....[102]....
        /*0744*/ 	.word	0x00007180
        /*0748*/ 	.word	0x00000000
        /*074c*/ 	.word	0x00000000
        /*0750*/ 	.short	0x010a
        /*0752*/ 	.byte	0xff
	.zero		1


	//   ....[103]....
        /*0754*/ 	.word	0x000071d0
        /*0758*/ 	.word	0x00000000
        /*075c*/ 	.word	0x00000080
        /*0760*/ 	.short	0x010a
        /*0762*/ 	.byte	0xff
	.zero		1


	//   ....[104]....
        /*0764*/ 	.word	0x00007230
        /*0768*/ 	.word	0x00000000
        /*076c*/ 	.word	0x00000078
        /*0770*/ 	.short	0x010a
        /*0772*/ 	.byte	0xff
	.zero		1


	//   ....[105]....
        /*0774*/ 	.word	0x00007290
        /*0778*/ 	.word	0x00000003
        /*077c*/ 	.word	0x00000068
        /*0780*/ 	.short	0x010a
        /*0782*/ 	.byte	0xff
	.zero		1


	//   ....[106]....
        /*0784*/ 	.word	0x000072e0
        /*0788*/ 	.word	0x00000000
        /*078c*/ 	.word	0x00000080
        /*0790*/ 	.short	0x010a
        /*0792*/ 	.byte	0xff
	.zero		1


	//   ....[107]....
        /*0794*/ 	.word	0x00007340
        /*0798*/ 	.word	0x00000000
        /*079c*/ 	.word	0x00000060
        /*07a0*/ 	.short	0x010a
        /*07a2*/ 	.byte	0xff
	.zero		1


	//   ....[108]....
        /*07a4*/ 	.word	0x00007390
        /*07a8*/ 	.word	0x0000009c
        /*07ac*/ 	.word	0x000000a0
        /*07b0*/ 	.short	0x010a
        /*07b2*/ 	.byte	0xff
	.zero		1


	//----- nvinfo : EIATTR_NUM_MBARRIERS
	.align		4
.L_47:
        /*07b4*/ 	.byte	0x03, 0x38
        /*07b6*/ 	.short	0x0020


	//----- nvinfo : EIATTR_EXIT_INSTR_OFFSETS
	.align		4
        /*07b8*/ 	.byte	0x04, 0x1c
        /*07ba*/ 	.short	(.L_49 - .L_48)


	//   ....[0]....
.L_48:
        /*07bc*/ 	.word	0x00002600


	//   ....[1]....
        /*07c0*/ 	.word	0x00002af0


	//   ....[2]....
        /*07c4*/ 	.word	0x00002b50


	//   ....[3]....
        /*07c8*/ 	.word	0x00003a50


	//   ....[4]....
        /*07cc*/ 	.word	0x00004580


	//   ....[5]....
        /*07d0*/ 	.word	0x000045c0


	//   ....[6]....
        /*07d4*/ 	.word	0x00006a90


	//----- nvinfo : EIATTR_MAX_THREADS
	.align		4
.L_49:
        /*07d8*/ 	.byte	0x04, 0x05
        /*07da*/ 	.short	(.L_51 - .L_50)
.L_50:
        /*07dc*/ 	.word	0x00000100
        /*07e0*/ 	.word	0x00000001
        /*07e4*/ 	.word	0x00000001


	//----- nvinfo : EIATTR_CRS_STACK_SIZE
	.align		4
.L_51:
        /*07e8*/ 	.byte	0x04, 0x1e
        /*07ea*/ 	.short	(.L_53 - .L_52)
.L_52:
        /*07ec*/ 	.word	0x00000000


	//----- nvinfo : EIATTR_CBANK_PARAM_SIZE
	.align		4
.L_53:
        /*07f0*/ 	.byte	0x03, 0x19
        /*07f2*/ 	.short	0x0800


	//----- nvinfo : EIATTR_PARAM_CBANK
	.align		4
        /*07f4*/ 	.byte	0x04, 0x0a
        /*07f6*/ 	.short	(.L_55 - .L_54)
	.align		4
.L_54:
        /*07f8*/ 	.word	index@(.nv.constant0._ZN7cutlass13device_kernelINS_4gemm6kernel13GemmUniversalIN4cute5tupleIJiiiiEEENS1_10collective13CollectiveMmaINS1_35MainloopSm100TmaUmmaWarpSpecializedILi6ELi2ELi4ENS5_IJNS4_1CILi1EEESB_SB_EEEEENS5_IJNSA_ILi128EEENSA_ILi64EEESE_EEENS_12float_e5m2_tENS5_IJlSB_lEEESH_SI_NS4_8TiledMMAINS4_8MMA_AtomIJNS4_10MMA_TraitsINS4_19SM100_MMA_F8F6F4_SSEJSH_SH_fSE_SF_NS4_17integral_constantINS4_4UMMA5MajorELSP_0EEESQ_NSN_INSO_7ScaleInELSR_0EEESS_EEEEEENS4_6LayoutISC_NS5_IJNSA_ILi0EEESW_SW_EEEEENS5_IJNS4_10UnderscoreESZ_SZ_EEEEENS4_13SM90_TMA_LOADENS4_14ComposedLayoutINS4_7SwizzleILi3ELi4ELi3EEENS4_18smem_ptr_flag_bitsILi8EEENSV_INS5_IJNSA_ILi8EEESE_EEENS5_IJSE_SB_EEEEEEEvNS4_8identityES12_S1C_vS1D_EENS_8epilogue10collective18CollectiveEpilogueINS1F_23Sm100TmaWarpSpecializedILi1ELi1ELi64ELb0ELb0EEEJSG_NS5_IJNSV_ISE_SB_EENSV_ISF_SB_EEEEESH_SI_SH_SI_NS1F_6fusion15FusionCallbacksIS1J_NS1N_17LinearCombinationISH_fSH_fLNS_15FloatRoundStyleE2EEESG_S1M_JEEENS4_5SM1004TMEM4LOAD26SM100_TMEM_LOAD_32dp32b64xES12_NS13_INS14_ILi2ELi4ELi3EEES17_NSV_INS5_IJS18_SF_EEENS5_IJSF_SB_EEEEEEENS4_39AutoVectorizingCopyWithAssumedAlignmentILi128EEENS4_14SM90_TMA_STOREES21_S23_S23_EEEvvEEEEvNT_6ParamsE)
        /*07fc*/ 	.short	0x0380
        /*07fe*/ 	.short	0x0800


	//----- nvinfo : EIATTR_SW_WAR
	.align		4
.L_55:
        /*0800*/ 	.byte	0x04, 0x36
        /*0802*/ 	.short	(.L_57 - .L_56)
.L_56:
        /*0804*/ 	.word	0x00000008
.L_57:


//--------------------- .nv.callgraph             --------------------------
	.section	.nv.callgraph,"",@"SHT_CUDA_CALLGRAPH"
	.align	4
	.sectionentsize	8
	.align		4
        /*0000*/ 	.word	0x00000000
	.align		4
        /*0004*/ 	.word	0xffffffff
	.align		4
        /*0008*/ 	.word	index@(_ZN7cutlass13device_kernelINS_4gemm6kernel13GemmUniversalIN4cute5tupleIJiiiiEEENS1_10collective13CollectiveMmaINS1_35MainloopSm100TmaUmmaWarpSpecializedILi6ELi2ELi4ENS5_IJNS4_1CILi1EEESB_SB_EEEEENS5_IJNSA_ILi128EEENSA_ILi64EEESE_EEENS_12float_e5m2_tENS5_IJlSB_lEEESH_SI_NS4_8TiledMMAINS4_8MMA_AtomIJNS4_10MMA_TraitsINS4_19SM100_MMA_F8F6F4_SSEJSH_SH_fSE_SF_NS4_17integral_constantINS4_4UMMA5MajorELSP_0EEESQ_NSN_INSO_7ScaleInELSR_0EEESS_EEEEEENS4_6LayoutISC_NS5_IJNSA_ILi0EEESW_SW_EEEEENS5_IJNS4_10UnderscoreESZ_SZ_EEEEENS4_13SM90_TMA_LOADENS4_14ComposedLayoutINS4_7SwizzleILi3ELi4ELi3EEENS4_18smem_ptr_flag_bitsILi8EEENSV_INS5_IJNSA_ILi8EEESE_EEENS5_IJSE_SB_EEEEEEEvNS4_8identityES12_S1C_vS1D_EENS_8epilogue10collective18CollectiveEpilogueINS1F_23Sm100TmaWarpSpecializedILi1ELi1ELi64ELb0ELb0EEEJSG_NS5_IJNSV_ISE_SB_EENSV_ISF_SB_EEEEESH_SI_SH_SI_NS1F_6fusion15FusionCallbacksIS1J_NS1N_17LinearCombinationISH_fSH_fLNS_15FloatRoundStyleE2EEESG_S1M_JEEENS4_5SM1004TMEM4LOAD26SM100_TMEM_LOAD_32dp32b64xES12_NS13_INS14_ILi2ELi4ELi3EEES17_NSV_INS5_IJS18_SF_EEENS5_IJSF_SB_EEEEEEENS4_39AutoVectorizingCopyWithAssumedAlignmentILi128EEENS4_14SM90_TMA_STOREES21_S23_S23_EEEvvEEEEvNT_6ParamsE)
	.align		4
        /*000c*/ 	.word	index@(__assertfail)
	.align		4
        /*0010*/ 	.word	0x00000000
	.align		4
        /*0014*/ 	.word	0xfffffffe
	.align		4
        /*0018*/ 	.word	0x00000000
	.align		4
        /*001c*/ 	.word	0xfffffffd
	.align		4
        /*0020*/ 	.word	0x00000000
	.align		4
        /*0024*/ 	.word	0xfffffffc


//--------------------- .nv.constant4             --------------------------
	.section	.nv.constant4,"a",@progbits
	.align	8
	.align		8
.nv.constant4:
        /*0000*/ 	.dword	__assertfail
	.align		8
        /*0008*/ 	.dword	__unnamed_1
	.align		8
        /*0010*/ 	.dword	__unnamed_2
	.align		8
        /*0018*/ 	.dword	_ZN40_INTERNAL_91e545f0_4_k_cu_b9deea9f_335204cuda3std3__45__cpo5beginE
	.align		8
        /*0020*/ 	.dword	_ZN40_INTERNAL_91e545f0_4_k_cu_b9deea9f_335204cuda3std3__45__cpo3endE
	.align		8
        /*0028*/ 	.dword	_ZN40_INTERNAL_91e545f0_4_k_cu_b9deea9f_335204cuda3std3__45__cpo6cbeginE
	.align		8
        /*0030*/ 	.dword	_ZN40_INTERNAL_91e545f0_4_k_cu_b9deea9f_335204cuda3std3__45__cpo4cendE
	.align		8
        /*0038*/ 	.dword	_ZN40_INTERNAL_91e545f0_4_k_cu_b9deea9f_335204cuda3std3__442_GLOBAL__N__91e545f0_4_k_cu_b9deea9f_335206ignoreE
	.align		8
        /*0040*/ 	.dword	_ZN40_INTERNAL_91e545f0_4_k_cu_b9deea9f_335204cuda3std3__419piecewise_constructE
	.align		8
        /*0048*/ 	.dword	_ZN40_INTERNAL_91e545f0_4_k_cu_b9deea9f_335204cuda3std3__48in_placeE
	.align		8
        /*0050*/ 	.dword	_ZN40_INTERNAL_91e545f0_4_k_cu_b9deea9f_335204cuda3std6ranges3__45__cpo4swapE
	.align		8
        /*0058*/ 	.dword	_ZN40_INTERNAL_91e545f0_4_k_cu_b9deea9f_335204cuda3std6ranges3__45__cpo9iter_moveE
	.align		8
        /*0060*/ 	.dword	_ZN40_INTERNAL_91e545f0_4_k_cu_b9deea9f_335204cute7productE
	.align		8
        /*0068*/ 	.dword	_ZN40_INTERNAL_91e545f0_4_k_cu_b9deea9f_335204cute1_E
	.align		8
        /*0070*/ 	.dword	$str$25
	.align		8
        /*0078*/ 	.dword	$str$26
	.align		8
        /*0080*/ 	.dword	$str$27
	.align		8
        /*0088*/ 	.dword	$str$28


//--------------------- .text._ZN7cutlass13device_kernelINS_4gemm6kernel13GemmUniversalIN4cute5tupleIJiiiiEEENS1_10collective13CollectiveMmaINS1_35MainloopSm100TmaUmmaWarpSpecializedILi6ELi2ELi4ENS5_IJNS4_1CILi1EEESB_SB_EEEEENS5_IJNSA_ILi128EEENSA_ILi64EEESE_EEENS_12float_e5m2_tENS5_IJlSB_lEEESH_SI_NS4_8TiledMMAINS4_8MMA_AtomIJNS4_10MMA_TraitsINS4_19SM100_MMA_F8F6F4_SSEJSH_SH_fSE_SF_NS4_17integral_constantINS4_4UMMA5MajorELSP_0EEESQ_NSN_INSO_7ScaleInELSR_0EEESS_EEEEEENS4_6LayoutISC_NS5_IJNSA_ILi0EEESW_SW_EEEEENS5_IJNS4_10UnderscoreESZ_SZ_EEEEENS4_13SM90_TMA_LOADENS4_14ComposedLayoutINS4_7SwizzleILi3ELi4ELi3EEENS4_18smem_ptr_flag_bitsILi8EEENSV_INS5_IJNSA_ILi8EEESE_EEENS5_IJSE_SB_EEEEEEEvNS4_8identityES12_S1C_vS1D_EENS_8epilogue10collective18CollectiveEpilogueINS1F_23Sm100TmaWarpSpecializedILi1ELi1ELi64ELb0ELb0EEEJSG_NS5_IJNSV_ISE_SB_EENSV_ISF_SB_EEEEESH_SI_SH_SI_NS1F_6fusion15FusionCallbacksIS1J_NS1N_17LinearCombinationISH_fSH_fLNS_15FloatRoundStyleE2EEESG_S1M_JEEENS4_5SM1004TMEM4LOAD26SM100_TMEM_LOAD_32dp32b64xES12_NS13_INS14_ILi2ELi4ELi3EEES17_NSV_INS5_IJS18_SF_EEENS5_IJSF_SB_EEEEEEENS4_39AutoVectorizingCopyWithAssumedAlignmentILi128EEENS4_14SM90_TMA_STOREES21_S23_S23_EEEvvEEEEvNT_6ParamsE --------------------------
	.section	.text._ZN7cutlass13device_kernelINS_4gemm6kernel13GemmUniversalIN4cute5tupleIJiiiiEEENS1_10collective13CollectiveMmaINS1_35MainloopSm100TmaUmmaWarpSpecializedILi6ELi2ELi4ENS5_IJNS4_1CILi1EEESB_SB_EEEEENS5_IJNSA_ILi128EEENSA_ILi64EEESE_EEENS_12float_e5m2_tENS5_IJlSB_lEEESH_SI_NS4_8TiledMMAINS4_8MMA_AtomIJNS4_10MMA_TraitsINS4_19SM100_MMA_F8F6F4_SSEJSH_SH_fSE_SF_NS4_17integral_constantINS4_4UMMA5MajorELSP_0EEESQ_NSN_INSO_7ScaleInELSR_0EEESS_EEEEEENS4_6LayoutISC_NS5_IJNSA_ILi0EEESW_SW_EEEEENS5_IJNS4_10UnderscoreESZ_SZ_EEEEENS4_13SM90_TMA_LOADENS4_14ComposedLayoutINS4_7SwizzleILi3ELi4ELi3EEENS4_18smem_ptr_flag_bitsILi8EEENSV_INS5_IJNSA_ILi8EEESE_EEENS5_IJSE_SB_EEEEEEEvNS4_8identityES12_S1C_vS1D_EENS_8epilogue10collective18CollectiveEpilogueINS1F_23Sm100TmaWarpSpecializedILi1ELi1ELi64ELb0ELb0EEEJSG_NS5_IJNSV_ISE_SB_EENSV_ISF_SB_EEEEESH_SI_SH_SI_NS1F_6fusion15FusionCallbacksIS1J_NS1N_17LinearCombinationISH_fSH_fLNS_15FloatRoundStyleE2EEESG_S1M_JEEENS4_5SM1004TMEM4LOAD26SM100_TMEM_LOAD_32dp32b64xES12_NS13_INS14_ILi2ELi4ELi3EEES17_NSV_INS5_IJS18_SF_EEENS5_IJSF_SB_EEEEEEENS4_39AutoVectorizingCopyWithAssumedAlignmentILi128EEENS4_14SM90_TMA_STOREES21_S23_S23_EEEvvEEEEvNT_6ParamsE,"ax",@progbits
	.align	128
.text._ZN7cutlass13device_kernelINS_4gemm6kernel13GemmUniversalIN4cute5tupleIJiiiiEEENS1_10collective13CollectiveMmaINS1_35MainloopSm100TmaUmmaWarpSpecializedILi6ELi2ELi4ENS5_IJNS4_1CILi1EEESB_SB_EEEEENS5_IJNSA_ILi128EEENSA_ILi64EEESE_EEENS_12float_e5m2_tENS5_IJlSB_lEEESH_SI_NS4_8TiledMMAINS4_8MMA_AtomIJNS4_10MMA_TraitsINS4_19SM100_MMA_F8F6F4_SSEJSH_SH_fSE_SF_NS4_17integral_constantINS4_4UMMA5MajorELSP_0EEESQ_NSN_INSO_7ScaleInELSR_0EEESS_EEEEEENS4_6LayoutISC_NS5_IJNSA_ILi0EEESW_SW_EEEEENS5_IJNS4_10UnderscoreESZ_SZ_EEEEENS4_13SM90_TMA_LOADENS4_14ComposedLayoutINS4_7SwizzleILi3ELi4ELi3EEENS4_18smem_ptr_flag_bitsILi8EEENSV_INS5_IJNSA_ILi8EEESE_EEENS5_IJSE_SB_EEEEEEEvNS4_8identityES12_S1C_vS1D_EENS_8epilogue10collective18CollectiveEpilogueINS1F_23Sm100TmaWarpSpecializedILi1ELi1ELi64ELb0ELb0EEEJSG_NS5_IJNSV_ISE_SB_EENSV_ISF_SB_EEEEESH_SI_SH_SI_NS1F_6fusion15FusionCallbacksIS1J_NS1N_17LinearCombinationISH_fSH_fLNS_15FloatRoundStyleE2EEESG_S1M_JEEENS4_5SM1004TMEM4LOAD26SM100_TMEM_LOAD_32dp32b64xES12_NS13_INS14_ILi2ELi4ELi3EEES17_NSV_INS5_IJS18_SF_EEENS5_IJSF_SB_EEEEEEENS4_39AutoVectorizingCopyWithAssumedAlignmentILi128EEENS4_14SM90_TMA_STOREES21_S23_S23_EEEvvEEEEvNT_6ParamsE:
        .type           _ZN7cutlass13device_kernelINS_4gemm6kernel13GemmUniversalIN4cute5tupleIJiiiiEEENS1_10collective13CollectiveMmaINS1_35MainloopSm100TmaUmmaWarpSpecializedILi6ELi2ELi4ENS5_IJNS4_1CILi1EEESB_SB_EEEEENS5_IJNSA_ILi128EEENSA_ILi64EEESE_EEENS_12float_e5m2_tENS5_IJlSB_lEEESH_SI_NS4_8TiledMMAINS4_8MMA_AtomIJNS4_10MMA_TraitsINS4_19SM100_MMA_F8F6F4_SSEJSH_SH_fSE_SF_NS4_17integral_constantINS4_4UMMA5MajorELSP_0EEESQ_NSN_INSO_7ScaleInELSR_0EEESS_EEEEEENS4_6LayoutISC_NS5_IJNSA_ILi0EEESW_SW_EEEEENS5_IJNS4_10UnderscoreESZ_SZ_EEEEENS4_13SM90_TMA_LOADENS4_14ComposedLayoutINS4_7SwizzleILi3ELi4ELi3EEENS4_18smem_ptr_flag_bitsILi8EEENSV_INS5_IJNSA_ILi8EEESE_EEENS5_IJSE_SB_EEEEEEEvNS4_8identityES12_S1C_vS1D_EENS_8epilogue10collective18CollectiveEpilogueINS1F_23Sm100TmaWarpSpecializedILi1ELi1ELi64ELb0ELb0EEEJSG_NS5_IJNSV_ISE_SB_EENSV_ISF_SB_EEEEESH_SI_SH_SI_NS1F_6fusion15FusionCallbacksIS1J_NS1N_17LinearCombinationISH_fSH_fLNS_15FloatRoundStyleE2EEESG_S1M_JEEENS4_5SM1004TMEM4LOAD26SM100_TMEM_LOAD_32dp32b64xES12_NS13_INS14_ILi2ELi4ELi3EEES17_NSV_INS5_IJS18_SF_EEENS5_IJSF_SB_EEEEEEENS4_39AutoVectorizingCopyWithAssumedAlignmentILi128EEENS4_14SM90_TMA_STOREES21_S23_S23_EEEvvEEEEvNT_6ParamsE,@function
        .size           _ZN7cutlass13device_kernelINS_4gemm6kernel13GemmUniversalIN4cute5tupleIJiiiiEEENS1_10collective13CollectiveMmaINS1_35MainloopSm100TmaUmmaWarpSpecializedILi6ELi2ELi4ENS5_IJNS4_1CILi1EEESB_SB_EEEEENS5_IJNSA_ILi128EEENSA_ILi64EEESE_EEENS_12float_e5m2_tENS5_IJlSB_lEEESH_SI_NS4_8TiledMMAINS4_8MMA_AtomIJNS4_10MMA_TraitsINS4_19SM100_MMA_F8F6F4_SSEJSH_SH_fSE_SF_NS4_17integral_constantINS4_4UMMA5MajorELSP_0EEESQ_NSN_INSO_7ScaleInELSR_0EEESS_EEEEEENS4_6LayoutISC_NS5_IJNSA_ILi0EEESW_SW_EEEEENS5_IJNS4_10UnderscoreESZ_SZ_EEEEENS4_13SM90_TMA_LOADENS4_14ComposedLayoutINS4_7SwizzleILi3ELi4ELi3EEENS4_18smem_ptr_flag_bitsILi8EEENSV_INS5_IJNSA_ILi8EEESE_EEENS5_IJSE_SB_EEEEEEEvNS4_8identityES12_S1C_vS1D_EENS_8epilogue10collective18CollectiveEpilogueINS1F_23Sm100TmaWarpSpecializedILi1ELi1ELi64ELb0ELb0EEEJSG_NS5_IJNSV_ISE_SB_EENSV_ISF_SB_EEEEESH_SI_SH_SI_NS1F_6fusion15FusionCallbacksIS1J_NS1N_17LinearCombinationISH_fSH_fLNS_15FloatRoundStyleE2EEESG_S1M_JEEENS4_5SM1004TMEM4LOAD26SM100_TMEM_LOAD_32dp32b64xES12_NS13_INS14_ILi2ELi4ELi3EEES17_NSV_INS5_IJS18_SF_EEENS5_IJSF_SB_EEEEEEENS4_39AutoVectorizingCopyWithAssumedAlignmentILi128EEENS4_14SM90_TMA_STOREES21_S23_S23_EEEvvEEEEvNT_6ParamsE,(.L_x_134 - _ZN7cutlass13device_kernelINS_4gemm6kernel13GemmUniversalIN4cute5tupleIJiiiiEEENS1_10collective13CollectiveMmaINS1_35MainloopSm100TmaUmmaWarpSpecializedILi6ELi2ELi4ENS5_IJNS4_1CILi1EEESB_SB_EEEEENS5_IJNSA_ILi128EEENSA_ILi64EEESE_EEENS_12float_e5m2_tENS5_IJlSB_lEEESH_SI_NS4_8TiledMMAINS4_8MMA_AtomIJNS4_10MMA_TraitsINS4_19SM100_MMA_F8F6F4_SSEJSH_SH_fSE_SF_NS4_17integral_constantINS4_4UMMA5MajorELSP_0EEESQ_NSN_INSO_7ScaleInELSR_0EEESS_EEEEEENS4_6LayoutISC_NS5_IJNSA_ILi0EEESW_SW_EEEEENS5_IJNS4_10UnderscoreESZ_SZ_EEEEENS4_13SM90_TMA_LOADENS4_14ComposedLayoutINS4_7SwizzleILi3ELi4ELi3EEENS4_18smem_ptr_flag_bitsILi8EEENSV_INS5_IJNSA_ILi8EEESE_EEENS5_IJSE_SB_EEEEEEEvNS4_8identityES12_S1C_vS1D_EENS_8epilogue10collective18CollectiveEpilogueINS1F_23Sm100TmaWarpSpecializedILi1ELi1ELi64ELb0ELb0EEEJSG_NS5_IJNSV_ISE_SB_EENSV_ISF_SB_EEEEESH_SI_SH_SI_NS1F_6fusion15FusionCallbacksIS1J_NS1N_17LinearCombinationISH_fSH_fLNS_15FloatRoundStyleE2EEESG_S1M_JEEENS4_5SM1004TMEM4LOAD26SM100_TMEM_LOAD_32dp32b64xES12_NS13_INS14_ILi2ELi4ELi3EEES17_NSV_INS5_IJS18_SF_EEENS5_IJSF_SB_EEEEEEENS4_39AutoVectorizingCopyWithAssumedAlignmentILi128EEENS4_14SM90_TMA_STOREES21_S23_S23_EEEvvEEEEvNT_6ParamsE)
        .other          _ZN7cutlass13device_kernelINS_4gemm6kernel13GemmUniversalIN4cute5tupleIJiiiiEEENS1_10collective13CollectiveMmaINS1_35MainloopSm100TmaUmmaWarpSpecializedILi6ELi2ELi4ENS5_IJNS4_1CILi1EEESB_SB_EEEEENS5_IJNSA_ILi128EEENSA_ILi64EEESE_EEENS_12float_e5m2_tENS5_IJlSB_lEEESH_SI_NS4_8TiledMMAINS4_8MMA_AtomIJNS4_10MMA_TraitsINS4_19SM100_MMA_F8F6F4_SSEJSH_SH_fSE_SF_NS4_17integral_constantINS4_4UMMA5MajorELSP_0EEESQ_NSN_INSO_7ScaleInELSR_0EEESS_EEEEEENS4_6LayoutISC_NS5_IJNSA_ILi0EEESW_SW_EEEEENS5_IJNS4_10UnderscoreESZ_SZ_EEEEENS4_13SM90_TMA_LOADENS4_14ComposedLayoutINS4_7SwizzleILi3ELi4ELi3EEENS4_18smem_ptr_flag_bitsILi8EEENSV_INS5_IJNSA_ILi8EEESE_EEENS5_IJSE_SB_EEEEEEEvNS4_8identityES12_S1C_vS1D_EENS_8epilogue10collective18CollectiveEpilogueINS1F_23Sm100TmaWarpSpecializedILi1ELi1ELi64ELb0ELb0EEEJSG_NS5_IJNSV_ISE_SB_EENSV_ISF_SB_EEEEESH_SI_SH_SI_NS1F_6fusion15FusionCallbacksIS1J_NS1N_17LinearCombinationISH_fSH_fLNS_15FloatRoundStyleE2EEESG_S1M_JEEENS4_5SM1004TMEM4LOAD26SM100_TMEM_LOAD_32dp32b64xES12_NS13_INS14_ILi2ELi4ELi3EEES17_NSV_INS5_IJS18_SF_EEENS5_IJSF_SB_EEEEEEENS4_39AutoVectorizingCopyWithAssumedAlignmentILi128EEENS4_14SM90_TMA_STOREES21_S23_S23_EEEvvEEEEvNT_6ParamsE,@"STO_CUDA_ENTRY STV_DEFAULT"
_ZN7cutlass13device_kernelINS_4gemm6kernel13GemmUniversalIN4cute5tupleIJiiiiEEENS1_10collective13CollectiveMmaINS1_35MainloopSm100TmaUmmaWarpSpecializedILi6ELi2ELi4ENS5_IJNS4_1CILi1EEESB_SB_EEEEENS5_IJNSA_ILi128EEENSA_ILi64EEESE_EEENS_12float_e5m2_tENS5_IJlSB_lEEESH_SI_NS4_8TiledMMAINS4_8MMA_AtomIJNS4_10MMA_TraitsINS4_19SM100_MMA_F8F6F4_SSEJSH_SH_fSE_SF_NS4_17integral_constantINS4_4UMMA5MajorELSP_0EEESQ_NSN_INSO_7ScaleInELSR_0EEESS_EEEEEENS4_6LayoutISC_NS5_IJNSA_ILi0EEESW_SW_EEEEENS5_IJNS4_10UnderscoreESZ_SZ_EEEEENS4_13SM90_TMA_LOADENS4_14ComposedLayoutINS4_7SwizzleILi3ELi4ELi3EEENS4_18smem_ptr_flag_bitsILi8EEENSV_INS5_IJNSA_ILi8EEESE_EEENS5_IJSE_SB_EEEEEEEvNS4_8identityES12_S1C_vS1D_EENS_8epilogue10collective18CollectiveEpilogueINS1F_23Sm100TmaWarpSpecializedILi1ELi1ELi64ELb0ELb0EEEJSG_NS5_IJNSV_ISE_SB_EENSV_ISF_SB_EEEEESH_SI_SH_SI_NS1F_6fusion15FusionCallbacksIS1J_NS1N_17LinearCombinationISH_fSH_fLNS_15FloatRoundStyleE2EEESG_S1M_JEEENS4_5SM1004TMEM4LOAD26SM100_TMEM_LOAD_32dp32b64xES12_NS13_INS14_ILi2ELi4ELi3EEES17_NSV_INS5_IJS18_SF_EEENS5_IJSF_SB_EEEEEEENS4_39AutoVectorizingCopyWithAssumedAlignmentILi128EEENS4_14SM90_TMA_STOREES21_S23_S23_EEEvvEEEEvNT_6ParamsE:
[----:B------:R-:W1:Y:S01]  /*0000*/  LDC R1, c[0x0][0x37c] ;  /* 0x0000df00ff017b82 */ /* 0x000e620000000800 */
[----:B------:R-:W2:Y:S01]  /*0010*/  S2R R166, SR_TID.X ;  /* 0x0000000000a67919 */ /* 0x000ea20000002100 */
[----:B------:R-:W3:Y:S01]  /*0020*/  LDCU.64 UR4, c[0x0][0x890] ;  /* 0x00011200ff0477ac */ /* 0x000ee20008000a00 */
[----:B------:R-:W-:Y:S02]  /*0030*/  PRMT R164, RZ, 0x7610, R164 ;  /* 0x00007610ffa47816 */ /* 0x000fe400000000a4 */
[----:B------:R-:W-:Y:S01]  /*0040*/  ELECT P5, URZ, PT ;  /* 0x0000000000ff782f */ /* 0x000fe200038a0000 */
[----:B------:R-:W4:Y:S01]  /*0050*/  LDCU.64 UR40, c[0x0][0x358] ;  /* 0x00006b00ff2877ac */ /* 0x000f220008000a00 */
[----:B---3--:R-:W-:-:S04]  /*0060*/  UISETP.NE.U32.AND UP0, UPT, UR4, URZ, UPT ;  /* 0x000000ff0400728c */ /* 0x008fc8000bf05070 */
[----:B------:R-:W-:Y:S01]  /*0070*/  UISETP.NE.AND.EX UP0, UPT, UR5, URZ, UPT, UP0 ;  /* 0x000000ff0500728c */ /* 0x000fe2000bf05300 */
[----:B--2---:R-:W-:-:S05]  /*0080*/  SHF.R.U32.HI R169, RZ, 0x5, R166 ;  /* 0x00000005ffa97819 */ /* 0x004fca00000116a6 */
[----:B------:R-:W2:Y:S02]  /*0090*/  SHFL.IDX PT, R0, R169, RZ, 0x1f ;  /* 0x00001fffa9007589 */ /* 0x000ea400000e0000 */
[----:B--2---:R-:W-:Y:S01]  /*00a0*/  R2UR UR8, R0 ;  /* 0x00000000000872ca */ /* 0x004fe200000e0000 */
[----:B-1--4-:R-:W-:-:S14]  /*00b0*/  BRA.U UP0, `(.L_x_0) ;  /* 0x00000001002c7547 */ /* 0x012fdc000b800000 */
[----:B------:R-:W1:Y:S02]  /*00c0*/  LDCU.64 UR6, c[0x0][0x888] ;  /* 0x00011100ff0677ac */ /* 0x000e640008000a00 */
[----:B-1----:R-:W-:-:S04]  /*00d0*/  UISETP.NE.U32.AND UP0, UPT, UR6, URZ, UPT ;  /* 0x000000ff0600728c */ /* 0x002fc8000bf05070 */
[----:B------:R-:W-:-:S09]  /*00e0*/  UISETP.NE.AND.EX UP0, UPT, UR7, URZ, UPT, UP0 ;  /* 0x000000ff0700728c */ /* 0x000fd2000bf05300 */
[----:B------:R-:W-:Y:S05]  /*00f0*/  BRA.U !UP0, `(.L_x_1) ;  /* 0x0000000108107547 */ /* 0x000fea000b800000 */
[----:B------:R-:W1:Y:S02]  /*0100*/  LDC.64 R2, c[0x0][0x888] ;  /* 0x00022200ff027b82 */ /* 0x000e640000000a00 */
[----:B-1----:R1:W5:Y:S01]  /*0110*/  LDG.E R81, desc[UR40][R2.64] ;  /* 0x0000002802517981 */ /* 0x002362000c1e1900 */
[----:B------:R-:W-:Y:S01]  /*0120*/  HFMA2 R164, -RZ, RZ, 0, 5.9604644775390625e-08 ;  /* 0x00000001ffa47431 */ /* 0x000fe200000001ff */
[----:B------:R-:W-:Y:S05]  /*0130*/  BRA `(.L_x_0) ;  /* 0x00000000000c7947 */ /* 0x000fea0003800000 */
.L_x_1:
[----:B------:R-:W1:Y:S01]  /*0140*/  LDCU UR6, c[0x0][0x880] ;  /* 0x00011000ff0677ac */ /* 0x000e620008000800 */
[----:B------:R-:W-:Y:S01]  /*0150*/  HFMA2 R164, -RZ, RZ, 0, 5.9604644775390625e-08 ;  /* 0x00000001ffa47431 */ /* 0x000fe200000001ff */
[----:B-1----:R-:W-:-:S07]  /*0160*/  MOV R81, UR6 ;  /* 0x0000000600517c02 */ /* 0x002fce0008000f00 */
.L_x_0:
[----:B------:R-:W2:Y:S02]  /*0170*/  LDCU.64 UR6, c[0x0][0x8b0] ;  /* 0x00011600ff0677ac */ /* 0x000ea40008000a00 */
[----:B--2---:R-:W-:-:S04]  /*0180*/  UISETP.NE.U32.AND UP0, UPT, UR6, URZ, UPT ;  /* 0x000000ff0600728c */ /* 0x004fc8000bf05070 */
[----:B------:R-:W-:-:S09]  /*0190*/  UISETP.NE.AND.EX UP0, UPT, UR7, URZ, UPT, UP0 ;  /* 0x000000ff0700728c */ /* 0x000fd2000bf05300 */
[----:B------:R-:W-:Y:S05]  /*01a0*/  BRA.U UP0, `(.L_x_2) ;  /* 0x0000000100247547 */ /* 0x000fea000b800000 */
[----:B------:R-:W2:Y:S02]  /*01b0*/  LDCU.64 UR6, c[0x0][0x8a8] ;  /* 0x00011500ff0677ac */ /* 0x000ea40008000a00 */
[----:B--2---:R-:W-:-:S04]  /*01c0*/  UISETP.NE.U32.AND UP0, UPT, UR6, URZ, UPT ;  /* 0x000000ff0600728c */ /* 0x004fc8000bf05070 */
[----:B------:R-:W-:-:S09]  /*01d0*/  UISETP.NE.AND.EX UP0, UPT, UR7, URZ, UPT, UP0 ;  /* 0x000000ff0700728c */ /* 0x000fd2000bf05300 */
[----:B------:R-:W-:Y:S05]  /*01e0*/  BRA.U !UP0, `(.L_x_3) ;  /* 0x00000001080c7547 */ /* 0x000fea000b800000 */
[----:B------:R-:W2:Y:S02]  /*01f0*/  LDC.64 R78, c[0x0][0x8a8] ;  /* 0x00022a00ff4e7b82 */ /* 0x000ea40000000a00 */
[----:B--2---:R2:W5:Y:S01]  /*0200*/  LDG.E R78, desc[UR40][R78.64] ;  /* 0x000000284e4e7981 */ /* 0x004562000c1e1900 */
[----:B------:R-:W-:Y:S05]  /*0210*/  BRA `(.L_x_2) ;  /* 0x0000000000087947 */ /* 0x000fea0003800000 */
.L_x_3:
[----:B------:R-:W2:Y:S02]  /*0220*/  LDCU UR6, c[0x0][0x8a0] ;  /* 0x00011400ff0677ac */ /* 0x000ea40008000800 */
[----:B--2---:R-:W-:Y:S02]  /*0230*/  MOV R78, UR6 ;  /* 0x00000006004e7c02 */ /* 0x004fe40008000f00 */
.L_x_2:
[----:B------:R-:W-:Y:S01]  /*0240*/  IMAD.U32 R0, RZ, RZ, UR8 ;  /* 0x00000008ff007e24 */ /* 0x000fe2000f8e00ff */
[----:B------:R-:W-:Y:S04]  /*0250*/  BSSY.RECONVERGENT B0, `(.L_x_4) ;  /* 0x000000c000007945 */ /* 0x000fe80003800200 */
[C---:B------:R-:W-:Y:S02]  /*0260*/  ISETP.NE.OR P1, PT, R0.reuse, 0x1, !P5 ;  /* 0x000000010000780c */ /* 0x040fe40006f25670 */
[----:B------:R-:W-:-:S11]  /*0270*/  ISETP.NE.OR P0, PT, R0, 0x3, !P5 ;  /* 0x000000030000780c */ /* 0x000fd60006f05670 */
[----:B------:R-:W-:Y:S05]  /*0280*/  @P1 BRA `(.L_x_5) ;  /* 0x0000000000201947 */ /* 0x000fea0003800000 */
[----:B------:R-:W3:Y:S02]  /*0290*/  LDCU.64 UR6, c[0x0][0x348] ;  /* 0x00006900ff0677ac */ /* 0x000ee40008000a00 */
[----:B---3--:R-:W-:Y:S02]  /*02a0*/  UIADD3 UR10, UP1, UPT, UR6, 0x80, URZ ;  /* 0x00000080060a7890 */ /* 0x008fe4000ff3e0ff */
[----:B------:R-:W-:Y:S02]  /*02b0*/  UIADD3 UR6, UP0, UPT, UR6, 0x180, URZ ;  /* 0x0000018006067890 */ /* 0x000fe4000ff1e0ff */
[----:B------:R-:W-:Y:S02]  /*02c0*/  UIADD3.X UR11, UPT, UPT, URZ, UR7, URZ, UP1, !UPT ;  /* 0x00000007ff0b7290 */ /* 0x000fe40008ffe4ff */
[----:B------:R-:W-:-:S07]  /*02d0*/  UIADD3.X UR7, UPT, UPT, URZ, UR7, URZ, UP0, !UPT ;  /* 0x00000007ff077290 */ /* 0x000fce00087fe4ff */
[----:B------:R3:W-:Y:S02]  /*02e0*/  UTMACCTL.PF [UR10] ;  /* 0x000000000a0079b9 */ /* 0x0007e40008040000 */
[----:B------:R3:W-:Y:S02]  /*02f0*/  UTMACCTL.PF [UR6] ;  /* 0x00000000060079b9 */ /* 0x0007e40008040000 */
[----:B---3--:R-:W-:Y:S01]  /*0300*/  NOP ;  /* 0x0000000000007918 */ /* 0x008fe20000000000 */
.L_x_5:
[----:B------:R-:W-:Y:S05]  /*0310*/  BSYNC.RECONVERGENT B0 ;  /* 0x0000000000007941 */ /* 0x000fea0003800200 */
.L_x_4:
[----:B------:R-:W-:Y:S04]  /*0320*/  BSSY.RECONVERGENT B0, `(.L_x_6) ;  /* 0x000000a000007945 */ /* 0x000fe80003800200 */
        /* <DEDUP_REMOVED lines=9> */
.L_x_7:
[----:B------:R-:W-:Y:S05]  /*03c0*/  BSYNC.RECONVERGENT B0 ;  /* 0x0000000000007941 */ /* 0x000fea0003800200 */
.L_x_6:
[----:B------:R-:W3:Y:S01]  /*03d0*/  LDCU.64 UR6, c[0x0][0x888] ;  /* 0x00011100ff0677ac */ /* 0x000ee20008000a00 */
[----:B------:R-:W-:Y:S02]  /*03e0*/  UISETP.EQ.U32.AND UP1, UPT, UR4, URZ, UPT ;  /* 0x000000ff0400728c */ /* 0x000fe4000bf22070 */
[----:B------:R-:W-:Y:S02]  /*03f0*/  UPLOP3.LUT UP2, UPT, UPT, UPT, UPT, 0x80, 0x8 ;  /* 0x000000000008789c */ /* 0x000fe40003f4f070 */
[----:B---3--:R-:W-:-:S04]  /*0400*/  UISETP.NE.U32.AND UP0, UPT, UR6, URZ, UPT ;  /* 0x000000ff0600728c */ /* 0x008fc8000bf05070 */
[----:B------:R-:W-:-:S04]  /*0410*/  UISETP.NE.AND.EX UP0, UPT, UR7, URZ, UPT, UP0 ;  /* 0x000000ff0700728c */ /* 0x000fc8000bf05300 */
[----:B------:R-:W-:-:S04]  /*0420*/  UISETP.EQ.OR.EX UP3, UPT, UR5, URZ, !UP0, UP1 ;  /* 0x000000ff0500728c */ /* 0x000fc8000c762710 */
[----:B------:R-:W-:-:S05]  /*0430*/  UP2UR UR44, UPR, URZ, 0x8 ;  /* 0x00000008ff2c7883 */ /* 0x000fca0008000000 */
[----:B------:R-:W-:Y:S07]  /*0440*/  BRA.U !UP3, `(.L_x_8) ;  /* 0x000000010b207547 */ /* 0x000fee000b800000 */
[----:B------:R-:W-:Y:S01]  /*0450*/  UISETP.NE.U32.AND UP2, UPT, UR4, URZ, UPT ;  /* 0x000000ff0400728c */ /* 0x000fe2000bf45070 */
[----:B-----5:R-:W-:Y:S01]  /*0460*/  FSETP.NEU.AND P0, PT, R81, RZ, PT ;  /* 0x000000ff5100720b */ /* 0x020fe20003f0d000 */
[----:B------:R-:W-:Y:S02]  /*0470*/  USEL UR4, URZ, 0xffffffff, UP0 ;  /* 0xffffffffff047887 */ /* 0x000fe40008000000 */
[----:B------:R-:W-:-:S10]  /*0480*/  UISETP.NE.AND.EX UP2, UPT, UR5, URZ, UPT, UP2 ;  /* 0x000000ff0500728c */ /* 0x000fd4000bf45320 */
[----:B------:R-:W-:Y:S01]  /*0490*/  VOTEU.ANY UP1, P0 ;  /* 0x0000000000ff7886 */ /* 0x000fe20000020100 */
[----:B------:R-:W-:-:S04]  /*04a0*/  @!UP2 USEL UR4, URZ, 0xffffffff, UP1 ;  /* 0xffffffffff04a887 */ /* 0x000fc80008800000 */
[----:B------:R-:W-:-:S04]  /*04b0*/  ULOP3.LUT UR4, UR4, 0x1, URZ, 0xc0, !UPT ;  /* 0x0000000104047892 */ /* 0x000fc8000f8ec0ff */
[----:B------:R-:W-:-:S11]  /*04c0*/  UISETP.NE.U32.AND UP2, UPT, UR4, 0x1, UPT ;  /* 0x000000010400788c */ /* 0x000fd6000bf45070 */
.L_x_8:
[----:B-1----:R-:W1:Y:S01]  /*04d0*/  SHFL.IDX PT, R2, R169, RZ, 0x1f ;  /* 0x00001fffa9027589 */ /* 0x002e6200000e0000 */
[----:B------:R-:W-:-:S04]  /*04e0*/  UISETP.NE.AND UP1, UPT, UR8, 0x2, UPT ;  /* 0x000000020800788c */ /* 0x000fc8000bf25270 */
[----:B------:R-:W-:Y:S01]  /*04f0*/  USEL UR13, URZ, 0x1, UP1 ;  /* 0x00000001ff0d7887 */ /* 0x000fe20008800000 */
[----:B-1----:R-:W-:-:S13]  /*0500*/  ISETP.NE.AND P0, PT, R2, RZ, PT ;  /* 0x000000ff0200720c */ /* 0x002fda0003f05270 */
[----:B------:R-:W-:Y:S05]  /*0510*/  @P0 BRA `(.L_x_9) ;  /* 0x0000000000580947 */ /* 0x000fea0003800000 */
[----:B------:R-:W1:Y:S01]  /*0520*/  S2UR UR5, SR_CgaCtaId ;  /* 0x00000000000579c3 */ /* 0x000e620000008800 */
[----:B------:R-:W-:Y:S01]  /*0530*/  UMOV UR6, 0x400 ;  /* 0x0000040000067882 */ /* 0x000fe20000000000 */
[----:B------:R-:W-:Y:S01]  /*0540*/  UMOV UR4, 0x1 ;  /* 0x0000000100047882 */ /* 0x000fe20000000000 */
[----:B------:R-:W-:Y:S01]  /*0550*/  ELECT P0, URZ, PT ;  /* 0x0000000000ff782f */ /* 0x000fe20003800000 */
[----:B-1----:R-:W-:Y:S02]  /*0560*/  ULEA UR5, UR5, UR6, 0x18 ;  /* 0x0000000605057291 */ /* 0x002fe4000f8ec0ff */
[----:B------:R-:W-:-:S04]  /*0570*/  UIADD3 UR6, UPT, UPT, -UR4, 0x100000, URZ ;  /* 0x0010000004067890 */ /* 0x000fc8000fffe1ff */
[----:B------:R-:W-:Y:S02]  /*0580*/  USHF.L.U32 UR7, UR6, 0xb, URZ ;  /* 0x0000000b06077899 */ /* 0x000fe400080006ff */
[----:B------:R-:W-:Y:S01]  /*0590*/  USHF.L.U32 UR6, UR6, 0x1, URZ ;  /* 0x0000000106067899 */ /* 0x000fe200080006ff */
[----:B------:R-:W1:Y:S11]  /*05a0*/  FENCE.VIEW.ASYNC.S ;  /* 0x00000000000073c6 */ /* 0x000e760000000000 */
[----:B-1----:R1:W3:Y:S01]  /*05b0*/  SYNCS.EXCH.64 URZ, [UR5], UR6 ;  /* 0x0000000605ff75b2 */ /* 0x0022e20008000100 */
[----:B------:R1:W4:Y:S01]  /*05c0*/  SYNCS.EXCH.64 URZ, [UR5+0x30], UR6 ;  /* 0x0000300605ff75b2 */ /* 0x0003220008000100 */
[----:B------:R1:W1:Y:S01]  /*05d0*/  SYNCS.EXCH.64 URZ, [UR5+0x8], UR6 ;  /* 0x0000080605ff75b2 */ /* 0x0002620008000100 */
        /* <DEDUP_REMOVED lines=9> */
[----:B------:R-:W-:Y:S01]  /*0670*/  NOP ;  /* 0x0000000000007918 */ /* 0x000fe20000000000 */
.L_x_9:
[----:B------:R-:W2:Y:S01]  /*0680*/  SHFL.IDX PT, R2, R169, RZ, 0x1f ;  /* 0x00001fffa9027589 */ /* 0x000ea200000e0000 */
[----:B------:R-:W-:Y:S01]  /*0690*/  NOP ;  /* 0x0000000000007918 */ /* 0x000fe20000000000 */
[----:B--2---:R-:W-:-:S13]  /*06a0*/  ISETP.NE.AND P0, PT, R2, 0x1, PT ;  /* 0x000000010200780c */ /* 0x004fda0003f05270 */
[----:B------:R-:W-:Y:S05]  /*06b0*/  @P0 BRA `(.L_x_10) ;  /* 0x0000000000400947 */ /* 0x000fea0003800000 */
[----:B-1----:R-:W1:Y:S01]  /*06c0*/  S2UR UR6, SR_CgaCtaId ;  /* 0x00000000000679c3 */ /* 0x002e620000008800 */
[----:B------:R-:W-:Y:S01]  /*06d0*/  UMOV UR7, 0x400 ;  /* 0x0000040000077882 */ /* 0x000fe20000000000 */
[----:B------:R-:W-:Y:S01]  /*06e0*/  UMOV UR5, 0x20 ;  /* 0x0000002000057882 */ /* 0x000fe20000000000 */
[----:B------:R-:W-:Y:S01]  /*06f0*/  UMOV UR4, 0x80 ;  /* 0x0000008000047882 */ /* 0x000fe20000000000 */
[----:B------:R-:W-:-:S04]  /*0700*/  UIADD3 UR10, UPT, UPT, -UR5, 0x100000, URZ ;  /* 0x00100000050a7890 */ /* 0x000fc8000fffe1ff */
[----:B------:R-:W-:Y:S02]  /*0710*/  USHF.L.U32 UR11, UR10, 0xb, URZ ;  /* 0x0000000b0a0b7899 */ /* 0x000fe400080006ff */
[----:B------:R-:W-:Y:S02]  /*0720*/  USHF.L.U32 UR10, UR10, 0x1, URZ ;  /* 0x000000010a0a7899 */ /* 0x000fe400080006ff */
[----:B------:R-:W-:-:S04]  /*0730*/  UIADD3 UR4, UPT, UPT, -UR4, 0x100000, URZ ;  /* 0x0010000004047890 */ /* 0x000fc8000fffe1ff */
[----:B------:R-:W-:Y:S02]  /*0740*/  USHF.L.U32 UR5, UR4, 0xb, URZ ;  /* 0x0000000b04057899 */ /* 0x000fe400080006ff */
[----:B------:R-:W-:Y:S01]  /*0750*/  USHF.L.U32 UR4, UR4, 0x1, URZ ;  /* 0x0000000104047899 */ /* 0x000fe200080006ff */
[----:B------:R-:W-:Y:S01]  /*0760*/  ELECT P0, URZ, PT ;  /* 0x0000000000ff782f */ /* 0x000fe20003800000 */
[----:B-1----:R-:W-:Y:S01]  /*0770*/  ULEA UR6, UR6, UR7, 0x18 ;  /* 0x0000000706067291 */ /* 0x002fe2000f8ec0ff */
[----:B------:R-:W1:Y:S11]  /*0780*/  FENCE.VIEW.ASYNC.S ;  /* 0x00000000000073c6 */ /* 0x000e760000000000 */
[----:B-1----:R2:W1:Y:S01]  /*0790*/  SYNCS.EXCH.64 URZ, [UR6+0x60], UR10 ;  /* 0x0000600a06ff75b2 */ /* 0x0024620008000100 */
[----:B------:R2:W1:Y:S02]  /*07a0*/  SYNCS.EXCH.64 URZ, [UR6+0x68], UR4 ;  /* 0x0000680406ff75b2 */ /* 0x0004640008000100 */
[----:B--2---:R-:W-:Y:S01]  /*07b0*/  NOP ;  /* 0x0000000000007918 */ /* 0x004fe20000000000 */
.L_x_10:
[----:B------:R-:W2:Y:S01]  /*07c0*/  SHFL.IDX PT, R2, R169, RZ, 0x1f ;  /* 0x00001fffa9027589 */ /* 0x000ea200000e0000 */
[----:B------:R-:W-:Y:S01]  /*07d0*/  NOP ;  /* 0x0000000000007918 */ /* 0x000fe20000000000 */
[----:B--2---:R-:W-:-:S13]  /*07e0*/  ISETP.NE.AND P0, PT, R2, 0x3, PT ;  /* 0x000000030200780c */ /* 0x004fda0003f05270 */
[----:B------:R-:W-:Y:S05]  /*07f0*/  @P0 BRA `(.L_x_11) ;  /* 0x0000000000300947 */ /* 0x000fea0003800000 */
[----:B-1----:R-:W1:Y:S01]  /*0800*/  S2UR UR5, SR_CgaCtaId ;  /* 0x00000000000579c3 */ /* 0x002e620000008800 */
        /* <DEDUP_REMOVED lines=8> */
[----:B-1----:R2:W1:Y:S01]  /*0890*/  SYNCS.EXCH.64 URZ, [UR5+0x70], UR6 ;  /* 0x0000700605ff75b2 */ /* 0x0024620008000100 */
[----:B------:R2:W1:Y:S02]  /*08a0*/  SYNCS.EXCH.64 URZ, [UR5+0x78], UR6 ;  /* 0x0000780605ff75b2 */ /* 0x0004640008000100 */
[----:B--2---:R-:W-:Y:S01]  /*08b0*/  NOP ;  /* 0x0000000000007918 */ /* 0x004fe20000000000 */
.L_x_11:
[----:B------:R-:W2:Y:S01]  /*08c0*/  SHFL.IDX PT, R2, R169, RZ, 0x1f ;  /* 0x00001fffa9027589 */ /* 0x000ea200000e0000 */
[----:B------:R-:W-:Y:S01]  /*08d0*/  NOP ;  /* 0x0000000000007918 */ /* 0x000fe20000000000 */
[----:B--2---:R-:W-:-:S13]  /*08e0*/  ISETP.NE.AND P0, PT, R2, 0x4, PT ;  /* 0x000000040200780c */ /* 0x004fda0003f05270 */
[----:B------:R-:W-:Y:S05]  /*08f0*/  @P0 BRA `(.L_x_12) ;  /* 0x00000000004c0947 */ /* 0x000fea0003800000 */
[----:B-1----:R-:W1:Y:S01]  /*0900*/  S2UR UR5, SR_CgaCtaId ;  /* 0x00000000000579c3 */ /* 0x002e620000008800 */
[----:B------:R-:W-:Y:S01]  /*0910*/  UMOV UR7, 0x100 ;  /* 0x0000010000077882 */ /* 0x000fe20000000000 */
[----:B------:R-:W-:Y:S01]  /*0920*/  UMOV UR6, 0x400 ;  /* 0x0000040000067882 */ /* 0x000fe20000000000 */
[----:B------:R-:W-:Y:S01]  /*0930*/  USEL UR7, UR7, 0xe0, UP2 ;  /* 0x000000e007077887 */ /* 0x000fe20009000000 */
[----:B------:R-:W-:Y:S01]  /*0940*/  UMOV UR4, 0x1 ;  /* 0x0000000100047882 */ /* 0x000fe20000000000 */
[----:B------:R-:W-:Y:S01]  /*0950*/  ELECT P0, URZ, PT ;  /* 0x0000000000ff782f */ /* 0x000fe20003800000 */
[----:B------:R-:W-:-:S04]  /*0960*/  UIADD3 UR10, UPT, UPT, -UR4, 0x100000, URZ ;  /* 0x00100000040a7890 */ /* 0x000fc8000fffe1ff */
[----:B------:R-:W-:Y:S02]  /*0970*/  USHF.L.U32 UR11, UR10, 0xb, URZ ;  /* 0x0000000b0a0b7899 */ /* 0x000fe400080006ff */
[----:B------:R-:W-:Y:S02]  /*0980*/  USHF.L.U32 UR10, UR10, 0x1, URZ ;  /* 0x000000010a0a7899 */ /* 0x000fe400080006ff */
[----:B-1----:R-:W-:Y:S02]  /*0990*/  ULEA UR5, UR5, UR6, 0x18 ;  /* 0x0000000605057291 */ /* 0x002fe4000f8ec0ff */
[----:B------:R-:W-:-:S04]  /*09a0*/  UIADD3 UR6, UPT, UPT, -UR7, 0x100000, URZ ;  /* 0x0010000007067890 */ /* 0x000fc8000fffe1ff */
[----:B------:R-:W-:Y:S02]  /*09b0*/  USHF.L.U32 UR7, UR6, 0xb, URZ ;  /* 0x0000000b06077899 */ /* 0x000fe400080006ff */
[----:B------:R-:W-:Y:S01]  /*09c0*/  USHF.L.U32 UR6, UR6, 0x1, URZ ;  /* 0x0000000106067899 */ /* 0x000fe200080006ff */
[----:B------:R-:W1:Y:S03]  /*09d0*/  FENCE.VIEW.ASYNC.S ;  /* 0x00000000000073c6 */ /* 0x000e660000000000 */
[----:B-1----:R2:W1:Y:S08]  /*09e0*/  SYNCS.EXCH.64 URZ, [UR5+0x80], UR10 ;  /* 0x0000800a05ff75b2 */ /* 0x0024700008000100 */
[----:B------:R2:W1:Y:S01]  /*09f0*/  SYNCS.EXCH.64 URZ, [UR5+0x90], UR6 ;  /* 0x0000900605ff75b2 */ /* 0x0004620008000100 */
[----:B------:R2:W1:Y:S01]  /*0a00*/  SYNCS.EXCH.64 URZ, [UR5+0x88], UR10 ;  /* 0x0000880a05ff75b2 */ /* 0x0004620008000100 */
[----:B------:R2:W1:Y:S02]  /*0a10*/  SYNCS.EXCH.64 URZ, [UR5+0x98], UR6 ;  /* 0x0000980605ff75b2 */ /* 0x0004640008000100 */
[----:B--2---:R-:W-:Y:S01]  /*0a20*/  NOP ;  /* 0x0000000000007918 */ /* 0x004fe20000000000 */
.L_x_12:
        /* <DEDUP_REMOVED lines=18> */
[----:B------:R2:W1:Y:S01]  /*0b50*/  SYNCS.EXCH.64 URZ, [UR6+0xc0], UR4 ;  /* 0x0000c00406ff75b2 */ /* 0x0004620008000100 */
[----:B------:R2:W1:Y:S01]  /*0b60*/  SYNCS.EXCH.64 URZ, [UR6+0xa8], UR10 ;  /* 0x0000a80a06ff75b2 */ /* 0x0004620008000100 */
[----:B------:R2:W1:Y:S01]  /*0b70*/  SYNCS.EXCH.64 URZ, [UR6+0xc8], UR4 ;  /* 0x0000c80406ff75b2 */ /* 0x0004620008000100 */
[----:B------:R2:W1:Y:S01]  /*0b80*/  SYNCS.EXCH.64 URZ, [UR6+0xb0], UR10 ;  /* 0x0000b00a06ff75b2 */ /* 0x0004620008000100 */
[----:B------:R2:W1:Y:S01]  /*0b90*/  SYNCS.EXCH.64 URZ, [UR6+0xd0], UR4 ;  /* 0x0000d00406ff75b2 */ /* 0x0004620008000100 */
[----:B------:R2:W1:Y:S01]  /*0ba0*/  SYNCS.EXCH.64 URZ, [UR6+0xb8], UR10 ;  /* 0x0000b80a06ff75b2 */ /* 0x0004620008000100 */
[----:B------:R2:W1:Y:S02]  /*0bb0*/  SYNCS.EXCH.64 URZ, [UR6+0xd8], UR4 ;  /* 0x0000d80406ff75b2 */ /* 0x0004640008000100 */
[----:B--2---:R-:W-:Y:S01]  /*0bc0*/  NOP ;  /* 0x0000000000007918 */ /* 0x004fe20000000000 */
.L_x_13:
        /* <DEDUP_REMOVED lines=14> */
[----:B------:R2:W1:Y:S01]  /*0cb0*/  SYNCS.EXCH.64 URZ, [UR5+0xf0], UR6 ;  /* 0x0000f00605ff75b2 */ /* 0x0004620008000100 */
[----:B------:R2:W1:Y:S01]  /*0cc0*/  SYNCS.EXCH.64 URZ, [UR5+0xe8], UR6 ;  /* 0x0000e80605ff75b2 */ /* 0x0004620008000100 */
[----:B------:R2:W1:Y:S02]  /*0cd0*/  SYNCS.EXCH.64 URZ, [UR5+0xf8], UR6 ;  /* 0x0000f80605ff75b2 */ /* 0x0004640008000100 */
[----:B--2---:R-:W-:Y:S01]  /*0ce0*/  NOP ;  /* 0x0000000000007918 */ /* 0x004fe20000000000 */
.L_x_14:
[----:B-1----:R-:W1:Y:S01]  /*0cf0*/  S2UR UR5, SR_CTAID.X ;  /* 0x00000000000579c3 */ /* 0x002e620000002500 */
[----:B------:R-:W-:-:S05]  /*0d00*/  CS2R.32 R165, SR_CgaSize ;  /* 0x0000000000a57805 */ /* 0x000fca0000008a00 */
[----:B------:R-:W-:-:S05]  /*0d10*/  IMAD R165, R165, -0xa0, RZ ;  /* 0xffffff60a5a57824 */ /* 0x000fca00078e02ff */
[----:B------:R-:W-:-:S14]  /*0d20*/  R2UR UR7, R165 ;  /* 0x00000000a50772ca */ /* 0x000fdc00000e0000 */
[----:B------:R-:W2:Y:S01]  /*0d30*/  LDCU UR7, c[0x0][UR7+0x2b0] ;  /* 0x00005600070777ac */ /* 0x000ea20008000800 */
[----:B------:R-:W-:Y:S01]  /*0d40*/  NOP ;  /* 0x0000000000007918 */ /* 0x000fe20000000000 */
[----:B------:R-:W-:-:S05]  /*0d50*/  CS2R.32 R165, SR_CgaSize ;  /* 0x0000000000a57805 */ /* 0x000fca0000008a00 */
[----:B------:R-:W-:-:S05]  /*0d60*/  IMAD R165, R165, -0xa0, RZ ;  /* 0xffffff60a5a57824 */ /* 0x000fca00078e02ff */
[----:B------:R-:W-:-:S14]  /*0d70*/  R2UR UR6, R165 ;  /* 0x00000000a50672ca */ /* 0x000fdc00000e0000 */
[----:B------:R-:W3:Y:S01]  /*0d80*/  LDCU UR6, c[0x0][UR6+0x2b4] ;  /* 0x00005680060677ac */ /* 0x000ee20008000800 */
[----:B------:R-:W4:Y:S08]  /*0d90*/  S2UR UR4, SR_CTAID.Y ;  /* 0x00000000000479c3 */ /* 0x000f300000002600 */
[----:B------:R-:W3:Y:S01]  /*0da0*/  LDC R9, c[0x0][0xb24] ;  /* 0x0002c900ff097b82 */ /* 0x000ee20000000800 */
[----:B-1----:R-:W-:-:S02]  /*0db0*/  I2FP.F32.U32 R5, UR5 ;  /* 0x0000000500057c45 */ /* 0x002fc40008201000 */
[----:B------:R-:W-:-:S05]  /*0dc0*/  CS2R.32 R3, SR_CgaSize ;  /* 0x0000000000037805 */ /* 0x000fca0000008a00 */
[----:B------:R-:W-:-:S06]  /*0dd0*/  IMAD R3, R3, -0xa0, RZ ;  /* 0xffffff6003037824 */ /* 0x000fcc00078e02ff */
[----:B------:R-:W1:Y:S01]  /*0de0*/  LDC R3, c[0x0][R3+0x2a0] ;  /* 0x0000a80003037b82 */ /* 0x000e620000000800 */
[----:B------:R-:W-:Y:S01]  /*0df0*/  MOV R165, UR5 ;  /* 0x0000000500a57c02 */ /* 0x000fe20008000f00 */
[----:B--2---:R-:W-:Y:S01]  /*0e00*/  FMUL R5, R5, UR7 ;  /* 0x0000000705057c20 */ /* 0x004fe20008400000 */
[----:B----4-:R-:W-:Y:S02]  /*0e10*/  I2FP.F32.U32 R4, UR4 ;  /* 0x0000000400047c45 */ /* 0x010fe40008201000 */
[----:B------:R-:W-:-:S05]  /*0e20*/  CS2R.32 R2, SR_CgaSize ;  /* 0x0000000000027805 */ /* 0x000fca0000008a00 */
[----:B------:R-:W-:-:S06]  /*0e30*/  IMAD R2, R2, -0xa0, RZ ;  /* 0xffffff6002027824 */ /* 0x000fcc00078e02ff */
[----:B------:R-:W2:Y:S01]  /*0e40*/  LDC R2, c[0x0][R2+0x2a4] ;  /* 0x0000a90002027b82 */ /* 0x000ea20000000800 */
[----:B------:R-:W4:Y:S01]  /*0e50*/  F2I.U32.TRUNC.NTZ R154, R5 ;  /* 0x00000005009a7305 */ /* 0x000f22000020f000 */
[----:B------:R-:W-:Y:S01]  /*0e60*/  MOV R155, UR4 ;  /* 0x00000004009b7c02 */ /* 0x000fe20008000f00 */
[----:B---3--:R-:W-:-:S05]  /*0e70*/  FMUL R4, R4, UR6 ;  /* 0x0000000604047c20 */ /* 0x008fca0008400000 */
[----:B------:R-:W-:Y:S01]  /*0e80*/  BAR.SYNC.DEFER_BLOCKING 0x0 ;  /* 0x0000000000007b1d */ /* 0x000fe20000010000 */
[----:B------:R-:W-:-:S05]  /*0e90*/  ISETP.GE.AND P0, PT, R9, 0x1, PT ;  /* 0x000000010900780c */ /* 0x000fca0003f06270 */
[----:B------:R-:W3:Y:S02]  /*0ea0*/  F2I.U32.TRUNC.NTZ R143, R4 ;  /* 0x00000004008f7305 */ /* 0x000ee4000020f000 */
[----:B------:R-:W2:Y:S01]  /*0eb0*/  S2UR UR36, SR_CTAID.Z ;  /* 0x00000000002479c3 */ /* 0x000ea20000002700 */
[----:B----4-:R-:W-:-:S05]  /*0ec0*/  IADD3 R154, PT, PT, -R154, RZ, RZ ;  /* 0x000000ff9a9a7210 */ /* 0x010fca0007ffe1ff */
[----:B-1----:R-:W-:Y:S01]  /*0ed0*/  IMAD R154, R3, R154, UR5 ;  /* 0x00000005039a7e24 */ /* 0x002fe2000f8e029a */
[----:B---3--:R-:W-:-:S05]  /*0ee0*/  IADD3 R143, PT, PT, -R143, RZ, RZ ;  /* 0x000000ff8f8f7210 */ /* 0x008fca0007ffe1ff */
[----:B--2---:R-:W-:Y:S01]  /*0ef0*/  IMAD R143, R2, R143, UR4 ;  /* 0x00000004028f7e24 */ /* 0x004fe2000f8e028f */
[----:B------:R-:W-:Y:S06]  /*0f00*/  @!P0 BRA `(.L_x_15) ;  /* 0x0000000000b88947 */ /* 0x000fec0003800000 */
[----:B------:R-:W1:Y:S01]  /*0f10*/  LDC.64 R4, c[0x0][0xb18] ;  /* 0x0002c600ff047b82 */ /* 0x000e620000000a00 */
[----:B------:R-:W-:-:S07]  /*0f20*/  ISETP.NE.AND P0, PT, R9, 0x1, PT ;  /* 0x000000010900780c */ /* 0x000fce0003f05270 */
[----:B------:R-:W2:Y:S08]  /*0f30*/  LDC R10, c[0x0][0xb0c] ;  /* 0x0002c300ff0a7b82 */ /* 0x000eb00000000800 */
[----:B------:R-:W3:Y:S08]  /*0f40*/  LDC R11, c[0x0][0x370] ;  /* 0x0000dc00ff0b7b82 */ /* 0x000ef00000000800 */
[----:B------:R-:W4:Y:S01]  /*0f50*/  LDC R12, c[0x0][0x374] ;  /* 0x0000dd00ff0c7b82 */ /* 0x000f220000000800 */
[----:B-1----:R-:W-:-:S07]  /*0f60*/  ISETP.NE.AND P1, PT, R4, 0x1, PT ;  /* 0x000000010400780c */ /* 0x002fce0003f25270 */
[----:B------:R-:W3:Y:S01]  /*0f70*/  LDC.64 R6, c[0x0][0xb10] ;  /* 0x0002c400ff067b82 */ /* 0x000ee20000000a00 */
[----:B--2---:R-:W-:-:S07]  /*0f80*/  ISETP.NE.AND P2, PT, R10, 0x1, PT ;  /* 0x000000010a00780c */ /* 0x004fce0003f45270 */
[----:B------:R-:W1:Y:S08]  /*0f90*/  LDC R8, c[0x0][0xb20] ;  /* 0x0002c800ff087b82 */ /* 0x000e700000000800 */
[----:B------:R-:W2:Y:S01]  /*0fa0*/  LDC.64 R2, c[0x0][0xb28] ;  /* 0x0002ca00ff027b82 */ /* 0x000ea20000000a00 */
[----:B----4-:R-:W-:-:S04]  /*0fb0*/  IMAD.HI.U32 R13, R12, R5, RZ ;  /* 0x000000050c0d7227 */ /* 0x010fc800078e00ff */
[----:B------:R-:W-:-:S04]  /*0fc0*/  IMAD.HI.U32 R5, R155, R5, RZ ;  /* 0x000000059b057227 */ /* 0x000fc800078e00ff */
[----:B---3--:R-:W-:-:S04]  /*0fd0*/  IMAD.HI.U32 R14, R11, R6, RZ ;  /* 0x000000060b0e7227 */ /* 0x008fc800078e00ff */
[----:B------:R-:W-:Y:S01]  /*0fe0*/  IMAD.HI.U32 R16, R165, R6, RZ ;  /* 0x00000006a5107227 */ /* 0x000fe200078e00ff */
[-C--:B------:R-:W-:Y:S02]  /*0ff0*/  @P2 SHF.R.U32.HI R11, RZ, R7.reuse, R14 ;  /* 0x00000007ff0b2219 */ /* 0x080fe4000001160e */
[-C--:B-1----:R-:W-:Y:S02]  /*1000*/  @P1 SHF.R.U32.HI R12, RZ, R8.reuse, R13 ;  /* 0x00000008ff0c1219 */ /* 0x082fe4000001160d */
[----:B------:R-:W-:Y:S02]  /*1010*/  SHF.R.U32.HI R8, RZ, R8, R5 ;  /* 0x00000008ff087219 */ /* 0x000fe40000011605 */
[----:B------:R-:W-:Y:S02]  /*1020*/  SHF.R.U32.HI R16, RZ, R7, R16 ;  /* 0x00000007ff107219 */ /* 0x000fe40000011610 */
[----:B------:R-:W-:Y:S01]  /*1030*/  SEL R5, R155, R8, !P1 ;  /* 0x000000089b057207 */ /* 0x000fe20004800000 */
[----:B--2---:R-:W-:Y:S01]  /*1040*/  IMAD.HI.U32 R14, R12, R2, RZ ;  /* 0x000000020c0e7227 */ /* 0x004fe200078e00ff */
[----:B------:R-:W-:-:S03]  /*1050*/  SEL R7, R165, R16, !P2 ;  /* 0x00000010a5077207 */ /* 0x000fc60005000000 */
[----:B------:R-:W-:Y:S01]  /*1060*/  IMAD.HI.U32 R6, R11, R2, RZ ;  /* 0x000000020b067227 */ /* 0x000fe200078e00ff */
[----:B------:R-:W-:-:S04]  /*1070*/  @P0 SHF.R.U32.HI R12, RZ, R3, R14 ;  /* 0x00000003ff0c0219 */ /* 0x000fc8000001160e */
[----:B------:R-:W-:Y:S01]  /*1080*/  @P0 SHF.R.U32.HI R11, RZ, R3, R6 ;  /* 0x00000003ff0b0219 */ /* 0x000fe20000011606 */
[----:B------:R-:W-:-:S04]  /*1090*/  IMAD R12, R12, R9, RZ ;  /* 0x000000090c0c7224 */ /* 0x000fc800078e02ff */
[----:B------:R-:W-:Y:S01]  /*10a0*/  IMAD R6, R11, R9, RZ ;  /* 0x000000090b067224 */ /* 0x000fe200078e02ff */
[----:B------:R-:W-:-:S04]  /*10b0*/  ISETP.GE.AND P1, PT, R5, R12, PT ;  /* 0x0000000c0500720c */ /* 0x000fc80003f26270 */
[----:B------:R-:W-:Y:S01]  /*10c0*/  ISETP.GE.OR P1, PT, R7, R6, P1 ;  /* 0x000000060700720c */ /* 0x000fe20000f26670 */
[----:B------:R-:W-:-:S05]  /*10d0*/  IMAD.HI.U32 R6, R5, R2, RZ ;  /* 0x0000000205067227 */ /* 0x000fca00078e00ff */
[----:B------:R-:W-:-:S04]  /*10e0*/  SHF.R.U32.HI R6, RZ, R3, R6 ;  /* 0x00000003ff067219 */ /* 0x000fc80000011606 */
[----:B------:R-:W-:-:S03]  /*10f0*/  SEL R6, R5, R6, !P0 ;  /* 0x0000000605067207 */ /* 0x000fc60004000000 */
[----:B------:R-:W-:Y:S01]  /*1100*/  @!P1 IMAD.HI.U32 R8, R7, R2, RZ ;  /* 0x0000000207089227 */ /* 0x000fe200078e00ff */
[----:B------:R-:W-:-:S04]  /*1110*/  IADD3 R2, PT, PT, -R6, RZ, RZ ;  /* 0x000000ff06027210 */ /* 0x000fc80007ffe1ff */
[----:B------:R-:W-:Y:S01]  /*1120*/  @!P1 SHF.R.U32.HI R8, RZ, R3, R8 ;  /* 0x00000003ff089219 */ /* 0x000fe20000011608 */
[----:B------:R-:W-:-:S03]  /*1130*/  IMAD R2, R9, R2, R5 ;  /* 0x0000000209027224 */ /* 0x000fc600078e0205 */
[----:B------:R-:W-:Y:S02]  /*1140*/  @!P1 SEL R3, R7, R8, !P0 ;  /* 0x0000000807039207 */ /* 0x000fe40004000000 */
[----:B------:R-:W-:-:S03]  /*1150*/  IADD3 R8, PT, PT, -R5, RZ, RZ ;  /* 0x000000ff05087210 */ /* 0x000fc60007ffe1ff */
[--C-:B------:R-:W-:Y:S02]  /*1160*/  @!P1 IMAD.IADD R6, R6, 0x1, -R3.reuse ;  /* 0x0000000106069824 */ /* 0x100fe400078e0a03 */
[----:B------:R-:W-:Y:S01]  /*1170*/  @!P1 IMAD R3, R2, R11, R3 ;  /* 0x0000000b02039224 */ /* 0x000fe200078e0203 */
[----:B------:R-:W-:Y:S01]  /*1180*/  IADD3 R2, PT, PT, -R7, RZ, RZ ;  /* 0x000000ff07027210 */ /* 0x000fe20007ffe1ff */
[----:B------:R-:W-:Y:S02]  /*1190*/  @!P1 IMAD R5, R6, R9, R7 ;  /* 0x0000000906059224 */ /* 0x000fe400078e0207 */
[----:B------:R-:W-:Y:S02]  /*11a0*/  IMAD R8, R4, R8, R155 ;  /* 0x0000000804087224 */ /* 0x000fe400078e029b */
[----:B------:R-:W-:Y:S02]  /*11b0*/  @!P1 IMAD.MOV.U32 R7, RZ, RZ, R3 ;  /* 0x000000ffff079224 */ /* 0x000fe400078e0003 */
[----:B------:R-:W-:-:S02]  /*11c0*/  IMAD R2, R10, R2, R165 ;  /* 0x000000020a027224 */ /* 0x000fc400078e02a5 */
[----:B------:R-:W-:Y:S02]  /*11d0*/  IMAD R155, R5, R4, R8 ;  /* 0x00000004059b7224 */ /* 0x000fe400078e0208 */
[----:B------:R-:W-:Y:S02]  /*11e0*/  IMAD R165, R7, R10, R2 ;  /* 0x0000000a07a57224 */ /* 0x000fe400078e0202 */
.L_x_15:
[----:B------:R-:W1:Y:S01]  /*11f0*/  LDCU UR4, c[0x0][0xb30] ;  /* 0x00016600ff0477ac */ /* 0x000e620008000800 */
[----:B------:R-:W2:Y:S08]  /*1200*/  S2UR UR37, SR_CgaCtaId ;  /* 0x00000000002579c3 */ /* 0x000eb00000008800 */
[----:B------:R-:W3:Y:S01]  /*1210*/  LDC R72, c[0x0][0xb24] ;  /* 0x0002c900ff487b82 */ /* 0x000ee20000000800 */
[----:B-1----:R-:W-:-:S09]  /*1220*/  UISETP.NE.AND UP1, UPT, UR4, 0x1, UPT ;  /* 0x000000010400788c */ /* 0x002fd2000bf25270 */
[----:B--2---:R-:W-:Y:S05]  /*1230*/  BRA.U UP1, `(.L_x_16) ;  /* 0x0000000101407547 */ /* 0x004fea000b800000 */
[----:B------:R-:W1:Y:S08]  /*1240*/  LDC.64 R4, c[0x0][0xb10] ;  /* 0x0002c400ff047b82 */ /* 0x000e700000000a00 */
[----:B------:R-:W2:Y:S08]  /*1250*/  LDC.64 R2, c[0x0][0xb18] ;  /* 0x0002c600ff027b82 */ /* 0x000eb00000000a00 */
[----:B------:R-:W4:Y:S08]  /*1260*/  LDC R6, c[0x0][0xb20] ;  /* 0x0002c800ff067b82 */ /* 0x000f300000000800 */
[----:B------:R-:W3:Y:S01]  /*1270*/  LDC R8, c[0x0][0xb0c] ;  /* 0x0002c300ff087b82 */ /* 0x000ee20000000800 */
[----:B-1----:R-:W-:-:S05]  /*1280*/  IMAD.HI.U32 R4, R165, R4, RZ ;  /* 0x00000004a5047227 */ /* 0x002fca00078e00ff */
[----:B------:R-:W-:Y:S01]  /*1290*/  SHF.R.U32.HI R4, RZ, R5, R4 ;  /* 0x00000005ff047219 */ /* 0x000fe20000011604 */
[----:B--2---:R-:W-:Y:S01]  /*12a0*/  IMAD.HI.U32 R3, R155, R3, RZ ;  /* 0x000000039b037227 */ /* 0x004fe200078e00ff */
[----:B------:R-:W-:-:S04]  /*12b0*/  ISETP.NE.AND P0, PT, R2, 0x1, PT ;  /* 0x000000010200780c */ /* 0x000fc80003f05270 */
[----:B----4-:R-:W-:-:S04]  /*12c0*/  SHF.R.U32.HI R6, RZ, R6, R3 ;  /* 0x00000006ff067219 */ /* 0x010fc80000011603 */
[----:B------:R-:W-:Y:S02]  /*12d0*/  SEL R3, R155, R6, !P0 ;  /* 0x000000069b037207 */ /* 0x000fe40004000000 */
[----:B---3--:R-:W-:-:S04]  /*12e0*/  ISETP.NE.AND P1, PT, R8, 0x1, PT ;  /* 0x000000010800780c */ /* 0x008fc80003f25270 */
[----:B------:R-:W-:-:S05]  /*12f0*/  SEL R4, R165, R4, !P1 ;  /* 0x00000004a5047207 */ /* 0x000fca0004800000 */
[----:B------:R-:W-:Y:S02]  /*1300*/  IMAD.IADD R5, R3, 0x1, -R4 ;  /* 0x0000000103057824 */ /* 0x000fe400078e0a04 */
[----:B------:R-:W-:Y:S02]  /*1310*/  IMAD.IADD R3, R4, 0x1, -R3 ;  /* 0x0000000104037824 */ /* 0x000fe400078e0a03 */
[----:B------:R-:W-:Y:S02]  /*1320*/  IMAD R165, R5, R8, R165 ;  /* 0x0000000805a57224 */ /* 0x000fe400078e02a5 */
[----:B------:R-:W-:-:S07]  /*1330*/  IMAD R155, R3, R2, R155 ;  /* 0x00000002039b7224 */ /* 0x000fce00078e029b */
.L_x_16:
[----:B------:R-:W-:Y:S01]  /*1340*/  BAR.SYNC.DEFER_BLOCKING 0x0 ;  /* 0x0000000000007b1d */ /* 0x000fe20000010000 */
[----:B------:R-:W-:Y:S01]  /*1350*/  UISETP.NE.AND UP1, UPT, UR8, 0x2, UPT ;  /* 0x000000020800788c */ /* 0x000fe2000bf25270 */
[----:B------:R-:W-:Y:S02]  /*1360*/  ISETP.NE.OR P5, PT, R0, 0x2, !P5 ;  /* 0x000000020000780c */ /* 0x000fe40006fa5670 */
[----:B------:R-:W-:-:S06]  /*1370*/  LOP3.LUT R2, R166, 0x1f, RZ, 0xc0, !PT ;  /* 0x0000001fa6027812 */ /* 0x000fcc00078ec0ff */
[----:B------:R-:W-:Y:S05]  /*1380*/  BRA.U UP1, `(.L_x_17) ;  /* 0x0000001101a47547 */ /* 0x000fea000b800000 */
[----:B------:R-:W1:Y:S01]  /*1390*/  LDCU UR13, c[0x0][0x38c] ;  /* 0x00007180ff0d77ac */ /* 0x000e620008000800 */
[----:B------:R-:W2:Y:S01]  /*13a0*/  LDC R9, c[0x0][0x370] ;  /* 0x0000dc00ff097b82 */ /* 0x000ea20000000800 */
[----:B------:R-:W-:Y:S01]  /*13b0*/  PLOP3.LUT P1, PT, PT, PT, UP2, 0x80, 0x8 ;  /* 0x000000000008781c */ /* 0x000fe20003f2f028 */
[----:B------:R-:W-:Y:S01]  /*13c0*/  IMAD.MOV.U32 R15, RZ, RZ, 0x1 ;  /* 0x00000001ff0f7424 */ /* 0x000fe200078e00ff */
[----:B------:R-:W-:Y:S01]  /*13d0*/  ISETP.EQ.OR P4, PT, R2, RZ, P5 ;  /* 0x000000ff0200720c */ /* 0x000fe20002f82670 */
[----:B------:R-:W-:Y:S01]  /*13e0*/  IMAD.MOV.U32 R14, RZ, RZ, RZ ;  /* 0x000000ffff0e7224 */ /* 0x000fe200078e00ff */
[----:B------:R-:W-:Y:S02]  /*13f0*/  PLOP3.LUT P1, PT, P1, PT, PT, 0x8, 0x80 ;  /* 0x000000000080781c */ /* 0x000fe40000f2e170 */
[----:B------:R-:W-:Y:S01]  /*1400*/  CS2R R12, SRZ ;  /* 0x00000000000c7805 */ /* 0x000fe2000001ff00 */
[----:B------:R-:W-:Y:S01]  /*1410*/  IMAD.MOV.U32 R10, RZ, RZ, 0x1 ;  /* 0x00000001ff0a7424 */ /* 0x000fe200078e00ff */
[----:B------:R-:W4:Y:S01]  /*1420*/  LDC R0, c[0x0][0x374] ;  /* 0x0000dd00ff007b82 */ /* 0x000f220000000800 */
[----:B------:R-:W2:Y:S01]  /*1430*/  LDCU.64 UR22, c[0x0][0x348] ;  /* 0x00006900ff1677ac */ /* 0x000ea20008000a00 */
[----:B------:R-:W-:Y:S01]  /*1440*/  UMOV UR6, URZ ;  /* 0x000000ff00067c82 */ /* 0x000fe20008000000 */
[----:B-1----:R-:W-:-:S04]  /*1450*/  UIADD3 UR5, UPT, UPT, UR13, 0x7f, URZ ;  /* 0x0000007f0d057890 */ /* 0x002fc8000fffe0ff */
[----:B------:R-:W-:-:S04]  /*1460*/  USHF.R.S32.HI UR4, URZ, 0x1f, UR5 ;  /* 0x0000001fff047899 */ /* 0x000fc80008011405 */
[----:B------:R-:W-:-:S04]  /*1470*/  ULEA.HI UR4, UR4, UR5, URZ, 0x7 ;  /* 0x0000000504047291 */ /* 0x000fc8000f8f38ff */
[----:B------:R-:W-:Y:S02]  /*1480*/  USHF.R.S32.HI UR15, URZ, 0x7, UR4 ;  /* 0x00000007ff0f7899 */ /* 0x000fe40008011404 */
[----:B------:R-:W-:Y:S02]  /*1490*/  UIADD3 UR4, UPT, UPT, UR13, -0x1, URZ ;  /* 0xffffffff0d047890 */ /* 0x000fe4000fffe0ff */
[----:B------:R-:W-:Y:S02]  /*14a0*/  UISETP.LT.U32.AND UP0, UPT, UR15, 0x6, UPT ;  /* 0x000000060f00788c */ /* 0x000fe4000bf01070 */
[----:B------:R-:W-:Y:S02]  /*14b0*/  UISETP.GE.U32.AND UP1, UPT, UR4, -0xff, UPT ;  /* 0xffffff010400788c */ /* 0x000fe4000bf26070 */
[----:B------:R-:W-:Y:S02]  /*14c0*/  USEL UR14, UR15, 0x6, UP0 ;  /* 0x000000060f0e7887 */ /* 0x000fe40008000000 */
[----:B------:R-:W-:-:S02]  /*14d0*/  UIADD3 UR13, UPT, UPT, UR13, 0xfe, URZ ;  /* 0x000000fe0d0d7890 */ /* 0x000fc4000fffe0ff */
[----:B------:R-:W-:Y:S02]  /*14e0*/  UIADD3 UR5, UPT, UPT, UR14, -0x1, URZ ;  /* 0xffffffff0e057890 */ /* 0x000fe4000fffe0ff */
[----:B------:R-:W-:-:S03]  /*14f0*/  UIADD3 UR7, UPT, UPT, UR15, -UR14, URZ ;  /* 0x8000000e0f077290 */ /* 0x000fc6000fffe0ff */
[----:B------:R-:W-:-:S04]  /*1500*/  @UP1 UIADD3 UR5, UPT, UPT, UR14, URZ, URZ ;  /* 0x000000ff0e051290 */ /* 0x000fc8000fffe0ff */
[----:B--2---:R-:W-:-:S12]  /*1510*/  UIADD3 UR5, UPT, UPT, UR5, 0x1, URZ ;  /* 0x0000000105057890 */ /* 0x004fd8000fffe0ff */
.L_x_35:
[----:B------:R-:W-:Y:S01]  /*1520*/  UISETP.NE.AND UP0, UPT, UR37, URZ, UPT ;  /* 0x000000ff2500728c */ /* 0x000fe2000bf05270 */
[----:B------:R-:W1:Y:S08]  /*1530*/  S2UR UR37, SR_CgaCtaId ;  /* 0x00000000002579c3 */ /* 0x000e700000008800 */
[----:B------:R-:W-:Y:S05]  /*1540*/  BRA.U UP0, `(.L_x_18) ;  /* 0x0000000100347547 */ /* 0x000fea000b800000 */
[----:B------:R-:W2:Y:S01]  /*1550*/  S2R R2, SR_CgaCtaId ;  /* 0x0000000000027919 */ /* 0x000ea20000008800 */
[----:B------:R-:W-:-:S04]  /*1560*/  MOV R3, 0x400 ;  /* 0x0000040000037802 */ /* 0x000fc80000000f00 */
[----:B--2---:R-:W-:Y:S02]  /*1570*/  LEA R3, R2, R3, 0x18 ;  /* 0x0000000302037211 */ /* 0x004fe400078ec0ff */
[----:B------:R-:W-:-:S03]  /*1580*/  SHF.L.U32 R2, R10, 0x1f, RZ ;  /* 0x0000001f0a027819 */ /* 0x000fc600000006ff */
[----:B------:R-:W-:-:S04]  /*1590*/  IMAD R3, R12, 0x8, R3 ;  /* 0x000000080c037824 */ /* 0x000fc800078e0203 */
[----:B------:R-:W2:Y:S02]  /*15a0*/  SYNCS.PHASECHK.TRANS64.TRYWAIT P0, [R3+URZ+0xf0], R2 ;  /* 0x0000f002030075a7 */ /* 0x000ea400080011ff */
[----:B--2---:R-:W-:Y:S05]  /*15b0*/  @!P0 BRA `(.L_x_19) ;  /* 0x0000005400388947 */ /* 0x004fea0003800000 */
.L_x_97:
[----:B------:R-:W-:Y:S01]  /*15c0*/  VIADD R12, R12, 0x1 ;  /* 0x000000010c0c7836 */ /* 0x000fe20000000000 */
[----:B------:R2:W-:Y:S04]  /*15d0*/  SYNCS.ARRIVE.TRANS64.A1T0 RZ, [R3+URZ+0xe0], RZ ;  /* 0x0000e0ff03ff79a7 */ /* 0x0005e800081000ff */
[----:B------:R-:W-:-:S04]  /*15e0*/  ISETP.NE.AND P0, PT, R12, 0x2, PT ;  /* 0x000000020c00780c */ /* 0x000fc80003f05270 */
[----:B------:R-:W-:Y:S02]  /*15f0*/  SEL R12, R12, RZ, P0 ;  /* 0x000000ff0c0c7207 */ /* 0x000fe40000000000 */
[----:B--2---:R-:W-:-:S04]  /*1600*/  SEL R3, RZ, 0x1, P0 ;  /* 0x00000001ff037807 */ /* 0x004fc80000000000 */
[----:B------:R-:W-:-:S07]  /*1610*/  LOP3.LUT R10, R10, R3, RZ, 0x3c, !PT ;  /* 0x000000030a0a7212 */ /* 0x000fce00078e3cff */
.L_x_18:
[----:B------:R-:W-:Y:S01]  /*1620*/  UMOV UR4, 0x400 ;  /* 0x0000040000047882 */ /* 0x000fe20000000000 */
[----:B------:R-:W-:Y:S01]  /*1630*/  SHF.L.U32 R2, R15, 0x1f, RZ ;  /* 0x0000001f0f027819 */ /* 0x000fe200000006ff */
[----:B-1----:R-:W-:Y:S01]  /*1640*/  ULEA UR4, UR37, UR4, 0x18 ;  /* 0x0000000425047291 */ /* 0x002fe2000f8ec0ff */
[----:B------:R-:W-:Y:S01]  /*1650*/  R2UR UR35, R165 ;  /* 0x00000000a52372ca */ /* 0x000fe200000e0000 */
[----:B------:R-:W-:Y:S01]  /*1660*/  UISETP.GE.U32.AND UP0, UPT, UR13, 0xff, UPT ;  /* 0x000000ff0d00788c */ /* 0x000fe2000bf06070 */
[----:B------:R-:W-:Y:S01]  /*1670*/  R2UR UR11, R155 ;  /* 0x000000009b0b72ca */ /* 0x000fe200000e0000 */
[----:B------:R-:W-:Y:S01]  /*1680*/  ULEA UR8, UR6, UR4, 0x3 ;  /* 0x0000000406087291 */ /* 0x000fe2000f8e18ff */
[----:B------:R-:W-:-:S08]  /*1690*/  UMOV UR24, URZ ;  /* 0x000000ff00187c82 */ /* 0x000fd00008000000 */
[----:B------:R1:W2:Y:S01]  /*16a0*/  SYNCS.PHASECHK.TRANS64.TRYWAIT P0, [UR8+0x30], R2 ;  /* 0x00003002ff0075a7 */ /* 0x0002a20008001108 */
[----:B------:R-:W-:Y:S02]  /*16b0*/  USHF.L.U32 UR35, UR35, 0x7, URZ ;  /* 0x0000000723237899 */ /* 0x000fe400080006ff */
[----:B------:R-:W-:Y:S01]  /*16c0*/  USHF.L.U32 UR11, UR11, 0x6, URZ ;  /* 0x000000060b0b7899 */ /* 0x000fe200080006ff */
[----:B------:R-:W-:Y:S11]  /*16d0*/  BRA.U !UP0, `(.L_x_20) ;  /* 0x0000000108a87547 */ /* 0x000ff6000b800000 */
[----:B------:R-:W-:Y:S01]  /*16e0*/  UMOV UR16, URZ ;  /* 0x000000ff00107c82 */ /* 0x000fe20008000000 */
[----:B------:R-:W-:-:S05]  /*16f0*/  UMOV UR17, UR6 ;  /* 0x0000000600117c82 */ /* 0x000fca0008000000 */
.L_x_25:
[----:B-1----:R-:W-:Y:S01]  /*1700*/  ULEA UR33, UR17, UR4, 0x3 ;  /* 0x0000000411217291 */ /* 0x002fe2000f8e18ff */
[----:B--2---:R-:W-:Y:S01]  /*1710*/  @!P5 MOV R3, 0x6000 ;  /* 0x000060000003d802 */ /* 0x004fe20000000f00 */
[----:B--2---:R-:W-:Y:S10]  /*1720*/  @P0 BRA `(.L_x_21) ;  /* 0x00000000000c0947 */ /* 0x004ff40003800000 */
[----:B------:R-:W-:-:S04]  /*1730*/  SHF.L.U32 R5, R15, 0x1f, RZ ;  /* 0x0000001f0f057819 */ /* 0x000fc800000006ff */
[----:B------:R-:W2:Y:S02]  /*1740*/  SYNCS.PHASECHK.TRANS64.TRYWAIT P0, [UR33+0x30], R5 ;  /* 0x00003005ff0075a7 */ /* 0x000ea40008001121 */
[----:B--2---:R-:W-:Y:S05]  /*1750*/  @!P0 BRA `(.L_x_22) ;  /* 0x0000005000e48947 */ /* 0x004fea0003800000 */
.L_x_21:
[----:B------:R2:W-:Y:S01]  /*1760*/  @!P5 SYNCS.ARRIVE.TRANS64 RZ, [UR33], R3 ;  /* 0x00000003ffffd9a7 */ /* 0x0005e20008000021 */
[----:B------:R-:W-:Y:S04]  /*1770*/  BSSY.RECONVERGENT B0, `(.L_x_23) ;  /* 0x0000003000007945 */ /* 0x000fe80003800200 */
[----:B------:R-:W-:Y:S05]  /*1780*/  @P4 BRA `(.L_x_24) ;  /* 0x0000000000044947 */ /* 0x000fea0003800000 */
[----:B------:R-:W-:Y:S05]  /*1790*/  BPT.TRAP 0x1 ;  /* 0x000000040000795c */ /* 0x000fea0000300000 */
.L_x_24:
[----:B------:R-:W-:Y:S05]  /*17a0*/  BSYNC.RECONVERGENT B0 ;  /* 0x0000000000007941 */ /* 0x000fea0003800200 */
.L_x_23:
[----:B------:R-:W-:Y:S02]  /*17b0*/  UIADD3 UR6, UPT, UPT, UR17, 0x1, URZ ;  /* 0x0000000111067890 */ /* 0x000fe4000fffe0ff */
[----:B------:R-:W-:Y:S02]  /*17c0*/  ULEA UR32, UR17, UR4, 0xe ;  /* 0x0000000411207291 */ /* 0x000fe4000f8e70ff */
[----:B------:R-:W-:Y:S02]  /*17d0*/  UISETP.NE.AND UP0, UPT, UR6, 0x6, UPT ;  /* 0x000000060600788c */ /* 0x000fe4000bf05270 */
[----:B------:R-:W-:Y:S02]  /*17e0*/  UIADD3 UR26, UP1, UPT, UR22, 0x80, URZ ;  /* 0x00000080161a7890 */ /* 0x000fe4000ff3e0ff */
[----:B------:R-:W-:Y:S02]  /*17f0*/  USEL UR9, URZ, 0x1, UP0 ;  /* 0x00000001ff097887 */ /* 0x000fe40008000000 */
[----:B------:R-:W-:-:S02]  /*1800*/  USEL UR6, UR6, URZ, UP0 ;  /* 0x000000ff06067287 */ /* 0x000fc40008000000 */
[----:B------:R-:W-:Y:S02]  /*1810*/  UIADD3 UR20, UP0, UPT, UR22, 0x180, URZ ;  /* 0x0000018016147890 */ /* 0x000fe4000ff1e0ff */
[----:B------:R-:W-:Y:S01]  /*1820*/  ULEA UR8, UR6, UR4, 0x3 ;  /* 0x0000000406087291 */ /* 0x000fe2000f8e18ff */
[----:B------:R-:W-:Y:S01]  /*1830*/  LOP3.LUT R15, R15, UR9, RZ, 0x3c, !PT ;  /* 0x000000090f0f7c12 */ /* 0x000fe2000f8e3cff */
[----:B------:R-:W-:Y:S02]  /*1840*/  USHF.L.U32 UR34, UR16, 0x7, URZ ;  /* 0x0000000710227899 */ /* 0x000fe400080006ff */
[----:B------:R-:W-:Y:S01]  /*1850*/  UIADD3.X UR27, UPT, UPT, URZ, UR23, URZ, UP1, !UPT ;  /* 0x00000017ff1b7290 */ /* 0x000fe20008ffe4ff */
[----:B-1----:R-:W-:Y:S01]  /*1860*/  SHF.L.U32 R2, R15, 0x1f, RZ ;  /* 0x0000001f0f027819 */ /* 0x002fe200000006ff */
[----:B------:R-:W-:Y:S02]  /*1870*/  UIADD3 UR32, UPT, UPT, UR32, 0x4400, URZ ;  /* 0x0000440020207890 */ /* 0x000fe4000fffe0ff */
[----:B------:R-:W-:Y:S01]  /*1880*/  UIADD3.X UR21, UPT, UPT, URZ, UR23, URZ, UP0, !UPT ;  /* 0x00000017ff157290 */ /* 0x000fe200087fe4ff */
[----:B------:R1:W1:Y:S01]  /*1890*/  SYNCS.PHASECHK.TRANS64.TRYWAIT P0, [UR8+0x30], R2 ;  /* 0x00003002ff0075a7 */ /* 0x0002620008001108 */
[----:B------:R-:W-:Y:S01]  /*18a0*/  ULEA UR8, UR17, UR4, 0xd ;  /* 0x0000000411087291 */ /* 0x000fe2000f8e68ff */
[----:B------:R-:W-:Y:S01]  /*18b0*/  UMOV UR18, 0x0 ;  /* 0x0000000000127882 */ /* 0x000fe20000000000 */
[----:B------:R-:W-:-:S02]  /*18c0*/  UMOV UR19, 0x10000000 ;  /* 0x1000000000137882 */ /* 0x000fc40000000000 */
[----:B------:R-:W-:Y:S01]  /*18d0*/  UIADD3 UR8, UPT, UPT, UR8, 0x1c400, URZ ;  /* 0x0001c40008087890 */ /* 0x000fe2000fffe0ff */
[----:B------:R1:W-:Y:S01]  /*18e0*/  UTMALDG.3D [UR32], [UR26], desc[UR18] ;  /* 0x000012201a0075b4 */ /* 0x0003e20008011000 */
[----:B------:R-:W-:Y:S01]  /*18f0*/  UMOV UR12, UR36 ;  /* 0x00000024000c7c82 */ /* 0x000fe20008000000 */
[----:B------:R-:W-:Y:S01]  /*1900*/  UMOV UR9, UR33 ;  /* 0x0000002100097c82 */ /* 0x000fe20008000000 */
[----:B------:R-:W-:Y:S01]  /*1910*/  UMOV UR10, UR34 ;  /* 0x00000022000a7c82 */ /* 0x000fe20008000000 */
[----:B------:R-:W-:Y:S01]  /*1920*/  UIADD3 UR16, UPT, UPT, UR16, 0x1, URZ ;  /* 0x0000000110107890 */ /* 0x000fe2000fffe0ff */
[----:B------:R-:W-:Y:S01]  /*1930*/  UMOV UR24, UR5 ;  /* 0x0000000500187c82 */ /* 0x000fe20008000000 */
[----:B------:R-:W-:Y:S02]  /*1940*/  UMOV UR17, UR6 ;  /* 0x0000000600117c82 */ /* 0x000fe40008000000 */
[----:B------:R1:W-:Y:S01]  /*1950*/  UTMALDG.3D [UR8], [UR20], desc[UR18] ;  /* 0x00001208140075b4 */ /* 0x0003e20008011000 */
[----:B------:R-:W-:-:S09]  /*1960*/  UISETP.NE.AND UP0, UPT, UR16, UR5, UPT ;  /* 0x000000051000728c */ /* 0x000fd2000bf05270 */
[----:B------:R-:W-:Y:S05]  /*1970*/  BRA.U UP0, `(.L_x_25) ;  /* 0xfffffffd00607547 */ /* 0x000fea000b83ffff */
.L_x_20:
[----:B-1----:R-:W-:Y:S01]  /*1980*/  ULEA UR8, UR6, UR4, 0x3 ;  /* 0x0000000406087291 */ /* 0x002fe2000f8e18ff */
[----:B------:R-:W-:Y:S01]  /*1990*/  SHF.L.U32 R2, R15, 0x1f, RZ ;  /* 0x0000001f0f027819 */ /* 0x000fe200000006ff */
[----:B------:R-:W-:Y:S01]  /*19a0*/  @!P1 SYNCS.ARRIVE.TRANS64.A1T0 RZ, [UR4+0x78], RZ ;  /* 0x000078ffffff99a7 */ /* 0x000fe20008100004 */
[----:B------:R-:W-:-:S06]  /*19b0*/  UISETP.GT.AND UP0, UPT, UR15, UR14, UPT ;  /* 0x0000000e0f00728c */ /* 0x000fcc000bf04270 */
[----:B--2---:R1:W2:Y:S03]  /*19c0*/  SYNCS.PHASECHK.TRANS64.TRYWAIT P0, [UR8+0x30], R2 ;  /* 0x00003002ff0075a7 */ /* 0x0042a60008001108 */
[----:B------:R-:W-:Y:S05]  /*19d0*/  BRA.U !UP0, `(.L_x_26) ;  /* 0x0000000108ac7547 */ /* 0x000fea000b800000 */
[----:B------:R-:W-:Y:S01]  /*19e0*/  UIADD3 UR21, UPT, UPT, UR7, UR24, URZ ;  /* 0x0000001807157290 */ /* 0x000fe2000fffe0ff */
[----:B------:R-:W-:-:S11]  /*19f0*/  UMOV UR25, UR6 ;  /* 0x0000000600197c82 */ /* 0x000fd60008000000 */
.L_x_31:
[----:B-1----:R-:W-:Y:S01]  /*1a00*/  ULEA UR17, UR25, UR4, 0x3 ;  /* 0x0000000419117291 */ /* 0x002fe2000f8e18ff */
[----:B--2---:R-:W-:Y:S01]  /*1a10*/  @!P5 MOV R3, 0x6000 ;  /* 0x000060000003d802 */ /* 0x004fe20000000f00 */
[----:B--2---:R-:W-:Y:S10]  /*1a20*/  @P0 BRA `(.L_x_27) ;  /* 0x00000000000c0947 */ /* 0x004ff40003800000 */
[----:B------:R-:W-:-:S04]  /*1a30*/  SHF.L.U32 R5, R15, 0x1f, RZ ;  /* 0x0000001f0f057819 */ /* 0x000fc800000006ff */
[----:B------:R-:W2:Y:S02]  /*1a40*/  SYNCS.PHASECHK.TRANS64.TRYWAIT P0, [UR17+0x30], R5 ;  /* 0x00003005ff0075a7 */ /* 0x000ea40008001111 */
[----:B--2---:R-:W-:Y:S05]  /*1a50*/  @!P0 BRA `(.L_x_28) ;  /* 0x00000050003c8947 */ /* 0x004fea0003800000 */
.L_x_27:
[----:B------:R2:W-:Y:S01]  /*1a60*/  @!P5 SYNCS.ARRIVE.TRANS64 RZ, [UR17], R3 ;  /* 0x00000003ffffd9a7 */ /* 0x0005e20008000011 */
[----:B------:R-:W-:Y:S04]  /*1a70*/  BSSY.RECONVERGENT B0, `(.L_x_29) ;  /* 0x0000003000007945 */ /* 0x000fe80003800200 */
[----:B------:R-:W-:Y:S05]  /*1a80*/  @P4 BRA `(.L_x_30) ;  /* 0x0000000000044947 */ /* 0x000fea0003800000 */
[----:B------:R-:W-:Y:S05]  /*1a90*/  BPT.TRAP 0x1 ;  /* 0x000000040000795c */ /* 0x000fea0000300000 */
.L_x_30:
[----:B------:R-:W-:Y:S05]  /*1aa0*/  BSYNC.RECONVERGENT B0 ;  /* 0x0000000000007941 */ /* 0x000fea0003800200 */
.L_x_29:
        /* <DEDUP_REMOVED lines=10> */
[----:B------:R-:W-:Y:S01]  /*1b50*/  UIADD3 UR16, UPT, UPT, UR16, 0x4400, URZ ;  /* 0x0000440010107890 */ /* 0x000fe2000fffe0ff */
[----:B-1----:R-:W-:Y:S01]  /*1b60*/  SHF.L.U32 R2, R15, 0x1f, RZ ;  /* 0x0000001f0f027819 */ /* 0x002fe200000006ff */
[----:B------:R-:W-:Y:S02]  /*1b70*/  UIADD3.X UR31, UPT, UPT, URZ, UR23, URZ, UP1, !UPT ;  /* 0x00000017ff1f7290 */ /* 0x000fe40008ffe4ff */
[----:B------:R-:W-:Y:S01]  /*1b80*/  UIADD3.X UR29, UPT, UPT, URZ, UR23, URZ, UP0, !UPT ;  /* 0x00000017ff1d7290 */ /* 0x000fe200087fe4ff */
[----:B------:R1:W1:Y:S01]  /*1b90*/  SYNCS.PHASECHK.TRANS64.TRYWAIT P0, [UR8+0x30], R2 ;  /* 0x00003002ff0075a7 */ /* 0x0002620008001108 */
[----:B------:R-:W-:Y:S01]  /*1ba0*/  ULEA UR8, UR25, UR4, 0xd ;  /* 0x0000000419087291 */ /* 0x000fe2000f8e68ff */
[----:B------:R-:W-:Y:S01]  /*1bb0*/  UMOV UR26, 0x0 ;  /* 0x00000000001a7882 */ /* 0x000fe20000000000 */
[----:B------:R-:W-:-:S02]  /*1bc0*/  UMOV UR27, 0x10000000 ;  /* 0x10000000001b7882 */ /* 0x000fc40000000000 */
[----:B------:R-:W-:Y:S01]  /*1bd0*/  UIADD3 UR8, UPT, UPT, UR8, 0x1c400, URZ ;  /* 0x0001c40008087890 */ /* 0x000fe2000fffe0ff */
[----:B------:R-:W-:Y:S01]  /*1be0*/  UMOV UR19, UR35 ;  /* 0x0000002300137c82 */ /* 0x000fe20008000000 */
[----:B------:R-:W-:Y:S01]  /*1bf0*/  UMOV UR20, UR36 ;  /* 0x0000002400147c82 */ /* 0x000fe20008000000 */
[----:B------:R-:W-:Y:S01]  /*1c00*/  UMOV UR12, UR36 ;  /* 0x00000024000c7c82 */ /* 0x000fe20008000000 */
[----:B------:R-:W-:Y:S01]  /*1c10*/  UMOV UR9, UR17 ;  /* 0x0000001100097c82 */ /* 0x000fe20008000000 */
[----:B------:R-:W-:Y:S01]  /*1c20*/  UMOV UR10, UR18 ;  /* 0x00000012000a7c82 */ /* 0x000fe20008000000 */
[----:B------:R1:W-:Y:S01]  /*1c30*/  UTMALDG.3D [UR16], [UR30], desc[UR26] ;  /* 0x00001a101e0075b4 */ /* 0x0003e20008011000 */
[----:B------:R-:W-:Y:S01]  /*1c40*/  UIADD3 UR24, UPT, UPT, UR24, 0x1, URZ ;  /* 0x0000000118187890 */ /* 0x000fe2000fffe0ff */
[----:B------:R-:W-:-:S03]  /*1c50*/  UMOV UR25, UR6 ;  /* 0x0000000600197c82 */ /* 0x000fc60008000000 */
[----:B------:R-:W-:Y:S01]  /*1c60*/  UISETP.NE.AND UP0, UPT, UR24, UR21, UPT ;  /* 0x000000151800728c */ /* 0x000fe2000bf05270 */
[----:B------:R1:W-:Y:S08]  /*1c70*/  UTMALDG.3D [UR8], [UR28], desc[UR26] ;  /* 0x00001a081c0075b4 */ /* 0x0003f00008011000 */
[----:B------:R-:W-:Y:S05]  /*1c80*/  BRA.U UP0, `(.L_x_31) ;  /* 0xfffffffd005c7547 */ /* 0x000fea000b83ffff */
.L_x_26:
[C---:B-1----:R-:W-:Y:S01]  /*1c90*/  LEA R2, R14.reuse, UR4, 0x3 ;  /* 0x000000040e027c11 */ /* 0x042fe2000f8e18ff */
[----:B------:R-:W-:Y:S01]  /*1ca0*/  NOP ;  /* 0x0000000000007918 */ /* 0x000fe20000000000 */
[----:B--2---:R-:W-:Y:S02]  /*1cb0*/  SHF.L.U32 R3, R13, 0x1f, RZ ;  /* 0x0000001f0d037819 */ /* 0x004fe400000006ff */
[----:B------:R-:W-:Y:S02]  /*1cc0*/  LEA R4, R14, UR4, 0x4 ;  /* 0x000000040e047c11 */ /* 0x000fe4000f8e20ff */
[----:B------:R-:W1:Y:S02]  /*1cd0*/  SYNCS.PHASECHK.TRANS64.TRYWAIT P0, [R2+URZ+0x80], R3 ;  /* 0x00008003020075a7 */ /* 0x000e6400080011ff */
[----:B-1----:R-:W-:Y:S05]  /*1ce0*/  @!P0 BRA `(.L_x_32) ;  /* 0x0000004c00b08947 */ /* 0x002fea0003800000 */
.L_x_100:
[----:B------:R-:W2:Y:S01]  /*1cf0*/  LDS.128 R4, [R4+0x110] ;  /* 0x0001100004047984 */ /* 0x000ea20000000c00 */
[----:B---3--:R-:W-:Y:S01]  /*1d00*/  ISETP.GE.AND P0, PT, R72, 0x1, PT ;  /* 0x000000014800780c */ /* 0x008fe20003f06270 */
[----:B-1----:R-:W-:Y:S01]  /*1d10*/  VIADD R2, R2, 0x90 ;  /* 0x0000009002027836 */ /* 0x002fe20000000000 */
[----:B------:R-:W-:Y:S01]  /*1d20*/  @!PT LDS RZ, [RZ] ;  /* 0x00000000fffff984 */ /* 0x000fe20000000800 */
[----:B------:R-:W-:Y:S01]  /*1d30*/  @!PT LDS RZ, [RZ] ;  /* 0x00000000fffff984 */ /* 0x000fe20000000800 */
[----:B------:R-:W-:Y:S01]  /*1d40*/  @!PT LDS RZ, [RZ] ;  /* 0x00000000fffff984 */ /* 0x000fe20000000800 */
[----:B------:R-:W-:Y:S01]  /*1d50*/  @!PT LDS RZ, [RZ] ;  /* 0x00000000fffff984 */ /* 0x000fe20000000800 */
[----:B------:R1:W-:Y:S06]  /*1d60*/  MEMBAR.ALL.CTA ;  /* 0x0000000000007992 */ /* 0x0003ec0000008000 */
[----:B-1----:R-:W1:Y:S01]  /*1d70*/  FENCE.VIEW.ASYNC.S ;  /* 0x00000000000073c6 */ /* 0x002e620000000000 */
[----:B------:R-:W-:-:S04]  /*1d80*/  PRMT R2, RZ, 0x654, R2 ;  /* 0x00000654ff027816 */ /* 0x000fc80000000002 */
[----:B-1----:R1:W-:Y:S01]  /*1d90*/  SYNCS.ARRIVE.TRANS64.RED.A1T0 RZ, [R2+URZ], RZ ;  /* 0x000000ff02ff79a7 */ /* 0x0023e200081004ff */
[----:B--2---:R-:W-:-:S13]  /*1da0*/  LOP3.LUT P2, RZ, R6, 0x1, RZ, 0xc0, !PT ;  /* 0x0000000106ff7812 */ /* 0x004fda000784c0ff */
[----:B------:R-:W-:Y:S01]  /*1db0*/  @P2 SHF.R.U32.HI R3, RZ, 0x10, R5 ;  /* 0x00000010ff032819 */ /* 0x000fe20000011605 */
[----:B------:R-:W-:Y:S01]  /*1dc0*/  VOTEU.ANY UP0, P2 ;  /* 0x0000000000ff7886 */ /* 0x000fe20001000100 */
[----:B------:R-:W-:Y:S02]  /*1dd0*/  @P2 MOV R11, R4 ;  /* 0x00000004000b2202 */ /* 0x000fe40000000f00 */
[----:B------:R-:W-:Y:S02]  /*1de0*/  @P2 R2UR.BROADCAST UR8, R3 ;  /* 0x00000000030822ca */ /* 0x000fe400008e0000 */
[----:B------:R-:W-:-:S11]  /*1df0*/  @P2 LOP3.LUT R8, R5, 0xffff, RZ, 0xc0, !PT ;  /* 0x0000ffff05082812 */ /* 0x000fd600078ec0ff */
[----:B------:R-:W-:Y:S01]  /*1e00*/  @UP0 UMOV UR36, UR8 ;  /* 0x0000000800240c82 */ /* 0x000fe20008000000 */
[----:B-1----:R-:W-:Y:S05]  /*1e10*/  @!P0 BRA `(.L_x_33) ;  /* 0x0000000000b88947 */ /* 0x002fea0003800000 */
[----:B------:R-:W4:Y:S01]  /*1e20*/  LDC.64 R4, c[0x0][0xb18] ;  /* 0x0002c600ff047b82 */ /* 0x000f220000000a00 */
[----:B------:R-:W-:-:S07]  /*1e30*/  ISETP.NE.AND P3, PT, R72, 0x1, PT ;  /* 0x000000014800780c */ /* 0x000fce0003f65270 */
[----:B------:R-:W1:Y:S08]  /*1e40*/  LDC.64 R6, c[0x0][0xb10] ;  /* 0x0002c400ff067b82 */ /* 0x000e700000000a00 */
[----:B------:R-:W2:Y:S08]  /*1e50*/  LDC R16, c[0x0][0xb20] ;  /* 0x0002c800ff107b82 */ /* 0x000eb00000000800 */
[----:B------:R-:W3:Y:S01]  /*1e60*/  LDC R18, c[0x0][0xb0c] ;  /* 0x0002c300ff127b82 */ /* 0x000ee20000000800 */
[----:B----4-:R-:W-:Y:S01]  /*1e70*/  IMAD.HI.U32 R17, R0, R5, RZ ;  /* 0x0000000500117227 */ /* 0x010fe200078e00ff */
[----:B------:R-:W-:-:S03]  /*1e80*/  ISETP.NE.AND P0, PT, R4, 0x1, PT ;  /* 0x000000010400780c */ /* 0x000fc60003f05270 */
[----:B------:R-:W-:-:S03]  /*1e90*/  IMAD.HI.U32 R5, R8, R5, RZ ;  /* 0x0000000508057227 */ /* 0x000fc600078e00ff */
[----:B------:R-:W4:Y:S01]  /*1ea0*/  LDC.64 R2, c[0x0][0xb28] ;  /* 0x0002ca00ff027b82 */ /* 0x000f220000000a00 */
[----:B-1----:R-:W-:-:S04]  /*1eb0*/  IMAD.HI.U32 R20, R9, R6, RZ ;  /* 0x0000000609147227 */ /* 0x002fc800078e00ff */
[----:B------:R-:W-:Y:S01]  /*1ec0*/  IMAD.HI.U32 R22, R11, R6, RZ ;  /* 0x000000060b167227 */ /* 0x000fe200078e00ff */
[----:B------:R-:W-:Y:S02]  /*1ed0*/  SHF.R.U32.HI R20, RZ, R7, R20 ;  /* 0x00000007ff147219 */ /* 0x000fe40000011614 */
[-C--:B--2---:R-:W-:Y:S02]  /*1ee0*/  SHF.R.U32.HI R17, RZ, R16.reuse, R17 ;  /* 0x00000010ff117219 */ /* 0x084fe40000011611 */
[----:B------:R-:W-:Y:S02]  /*1ef0*/  SHF.R.U32.HI R5, RZ, R16, R5 ;  /* 0x00000010ff057219 */ /* 0x000fe40000011605 */
[----:B------:R-:W-:Y:S02]  /*1f00*/  SEL R17, R0, R17, !P0 ;  /* 0x0000001100117207 */ /* 0x000fe40004000000 */
[----:B------:R-:W-:Y:S02]  /*1f10*/  SHF.R.U32.HI R22, RZ, R7, R22 ;  /* 0x00000007ff167219 */ /* 0x000fe40000011616 */
[----:B---3--:R-:W-:-:S02]  /*1f20*/  ISETP.NE.AND P1, PT, R18, 0x1, PT ;  /* 0x000000011200780c */ /* 0x008fc40003f25270 */
[----:B------:R-:W-:Y:S02]  /*1f30*/  SEL R5, R8, R5, !P0 ;  /* 0x0000000508057207 */ /* 0x000fe40004000000 */
[----:B------:R-:W-:Y:S02]  /*1f40*/  SEL R19, R9, R20, !P1 ;  /* 0x0000001409137207 */ /* 0x000fe40004800000 */
[----:B------:R-:W-:Y:S01]  /*1f50*/  SEL R7, R11, R22, !P1 ;  /* 0x000000160b077207 */ /* 0x000fe20004800000 */
[----:B----4-:R-:W-:-:S04]  /*1f60*/  IMAD.HI.U32 R20, R17, R2, RZ ;  /* 0x0000000211147227 */ /* 0x010fc800078e00ff */
[----:B------:R-:W-:Y:S01]  /*1f70*/  IMAD.HI.U32 R6, R19, R2, RZ ;  /* 0x0000000213067227 */ /* 0x000fe200078e00ff */
[----:B------:R-:W-:-:S04]  /*1f80*/  @P3 SHF.R.U32.HI R17, RZ, R3, R20 ;  /* 0x00000003ff113219 */ /* 0x000fc80000011614 */
[----:B------:R-:W-:Y:S01]  /*1f90*/  @P3 SHF.R.U32.HI R19, RZ, R3, R6 ;  /* 0x00000003ff133219 */ /* 0x000fe20000011606 */
[----:B------:R-:W-:-:S04]  /*1fa0*/  IMAD R17, R72, R17, RZ ;  /* 0x0000001148117224 */ /* 0x000fc800078e02ff */
[----:B------:R-:W-:Y:S01]  /*1fb0*/  IMAD R6, R72, R19, RZ ;  /* 0x0000001348067224 */ /* 0x000fe200078e02ff */
[C---:B------:R-:W-:Y:S02]  /*1fc0*/  ISETP.GE.AND P0, PT, R5.reuse, R17, PT ;  /* 0x000000110500720c */ /* 0x040fe40003f06270 */
[----:B------:R-:W-:Y:S02]  /*1fd0*/  IADD3 R17, PT, PT, -R5, RZ, RZ ;  /* 0x000000ff05117210 */ /* 0x000fe40007ffe1ff */
[----:B------:R-:W-:Y:S01]  /*1fe0*/  ISETP.GE.OR P0, PT, R7, R6, P0 ;  /* 0x000000060700720c */ /* 0x000fe20000706670 */
[----:B------:R-:W-:-:S04]  /*1ff0*/  IMAD.HI.U32 R6, R5, R2, RZ ;  /* 0x0000000205067227 */ /* 0x000fc800078e00ff */
[----:B------:R-:W-:Y:S01]  /*2000*/  IMAD R8, R4, R17, R8 ;  /* 0x0000001104087224 */ /* 0x000fe200078e0208 */
[----:B------:R-:W-:-:S04]  /*2010*/  SHF.R.U32.HI R6, RZ, R3, R6 ;  /* 0x00000003ff067219 */ /* 0x000fc80000011606 */
[----:B------:R-:W-:-:S03]  /*2020*/  SEL R6, R5, R6, !P3 ;  /* 0x0000000605067207 */ /* 0x000fc60005800000 */
[----:B------:R-:W-:-:S04]  /*2030*/  @!P0 IMAD.HI.U32 R16, R7, R2, RZ ;  /* 0x0000000207108227 */ /* 0x000fc800078e00ff */
[----:B------:R-:W-:Y:S01]  /*2040*/  IMAD.MOV R2, RZ, RZ, -R6 ;  /* 0x000000ffff027224 */ /* 0x000fe200078e0a06 */
[----:B------:R-:W-:-:S03]  /*2050*/  @!P0 SHF.R.U32.HI R16, RZ, R3, R16 ;  /* 0x00000003ff108219 */ /* 0x000fc60000011610 */
[----:B------:R-:W-:Y:S01]  /*2060*/  IMAD R2, R72, R2, R5 ;  /* 0x0000000248027224 */ /* 0x000fe200078e0205 */
[----:B------:R-:W-:-:S05]  /*2070*/  @!P0 SEL R3, R7, R16, !P3 ;  /* 0x0000001007038207 */ /* 0x000fca0005800000 */
[--C-:B------:R-:W-:Y:S02]  /*2080*/  @!P0 IMAD.IADD R6, R6, 0x1, -R3.reuse ;  /* 0x0000000106068824 */ /* 0x100fe400078e0a03 */
[----:B------:R-:W-:Y:S01]  /*2090*/  @!P0 IMAD R3, R2, R19, R3 ;  /* 0x0000001302038224 */ /* 0x000fe200078e0203 */
[----:B------:R-:W-:Y:S01]  /*20a0*/  IADD3 R2, PT, PT, -R7, RZ, RZ ;  /* 0x000000ff07027210 */ /* 0x000fe20007ffe1ff */
[----:B------:R-:W-:Y:S02]  /*20b0*/  @!P0 IMAD R5, R72, R6, R7 ;  /* 0x0000000648058224 */ /* 0x000fe400078e0207 */
[----:B------:R-:W-:Y:S02]  /*20c0*/  @!P0 IMAD.MOV.U32 R7, RZ, RZ, R3 ;  /* 0x000000ffff078224 */ /* 0x000fe400078e0003 */
[----:B------:R-:W-:Y:S02]  /*20d0*/  IMAD R2, R18, R2, R11 ;  /* 0x0000000212027224 */ /* 0x000fe400078e020b */
[----:B------:R-:W-:-:S02]  /*20e0*/  IMAD R8, R5, R4, R8 ;  /* 0x0000000405087224 */ /* 0x000fc400078e0208 */
[----:B------:R-:W-:Y:S02]  /*20f0*/  IMAD R11, R7, R18, R2 ;  /* 0x00000012070b7224 */ /* 0x000fe400078e0202 */
.L_x_33:
[----:B------:R-:W1:Y:S02]  /*2100*/  LDCU UR8, c[0x0][0xb30] ;  /* 0x00016600ff0877ac */ /* 0x000e640008000800 */
[----:B-1----:R-:W-:-:S09]  /*2110*/  UISETP.NE.AND UP0, UPT, UR8, 0x1, UPT ;  /* 0x000000010800788c */ /* 0x002fd2000bf05270 */
[----:B------:R-:W-:Y:S05]  /*2120*/  BRA.U UP0, `(.L_x_34) ;  /* 0x0000000100407547 */ /* 0x000fea000b800000 */
[----:B------:R-:W1:Y:S08]  /*2130*/  LDC.64 R4, c[0x0][0xb10] ;  /* 0x0002c400ff047b82 */ /* 0x000e700000000a00 */
[----:B------:R-:W2:Y:S08]  /*2140*/  LDC.64 R2, c[0x0][0xb18] ;  /* 0x0002c600ff027b82 */ /* 0x000eb00000000a00 */
[----:B------:R-:W3:Y:S08]  /*2150*/  LDC R6, c[0x0][0xb20] ;  /* 0x0002c800ff067b82 */ /* 0x000ef00000000800 */
[----:B------:R-:W4:Y:S01]  /*2160*/  LDC R16, c[0x0][0xb0c] ;  /* 0x0002c300ff107b82 */ /* 0x000f220000000800 */
[----:B-1----:R-:W-:-:S05]  /*2170*/  IMAD.HI.U32 R4, R11, R4, RZ ;  /* 0x000000040b047227 */ /* 0x002fca00078e00ff */
[----:B------:R-:W-:Y:S01]  /*2180*/  SHF.R.U32.HI R4, RZ, R5, R4 ;  /* 0x00000005ff047219 */ /* 0x000fe20000011604 */
[----:B--2---:R-:W-:Y:S01]  /*2190*/  IMAD.HI.U32 R3, R8, R3, RZ ;  /* 0x0000000308037227 */ /* 0x004fe200078e00ff */
[----:B------:R-:W-:-:S04]  /*21a0*/  ISETP.NE.AND P0, PT, R2, 0x1, PT ;  /* 0x000000010200780c */ /* 0x000fc80003f05270 */
[----:B---3--:R-:W-:-:S04]  /*21b0*/  SHF.R.U32.HI R3, RZ, R6, R3 ;  /* 0x00000006ff037219 */ /* 0x008fc80000011603 */
[----:B------:R-:W-:Y:S02]  /*21c0*/  SEL R3, R8, R3, !P0 ;  /* 0x0000000308037207 */ /* 0x000fe40004000000 */
[----:B----4-:R-:W-:-:S04]  /*21d0*/  ISETP.NE.AND P1, PT, R16, 0x1, PT ;  /* 0x000000011000780c */ /* 0x010fc80003f25270 */
[----:B------:R-:W-:-:S05]  /*21e0*/  SEL R4, R11, R4, !P1 ;  /* 0x000000040b047207 */ /* 0x000fca0004800000 */
[----:B------:R-:W-:Y:S02]  /*21f0*/  IMAD.IADD R5, R3, 0x1, -R4 ;  /* 0x0000000103057824 */ /* 0x000fe400078e0a04 */
[----:B------:R-:W-:Y:S02]  /*2200*/  IMAD.IADD R3, R4, 0x1, -R3 ;  /* 0x0000000104037824 */ /* 0x000fe400078e0a03 */
[----:B------:R-:W-:Y:S02]  /*2210*/  IMAD R11, R5, R16, R11 ;  /* 0x00000010050b7224 */ /* 0x000fe400078e020b */
[----:B------:R-:W-:-:S07]  /*2220*/  IMAD R8, R3, R2, R8 ;  /* 0x0000000203087224 */ /* 0x000fce00078e0208 */
.L_x_34:
[----:B------:R-:W-:Y:S01]  /*2230*/  VIADD R14, R14, 0x1 ;  /* 0x000000010e0e7836 */ /* 0x000fe20000000000 */
[----:B------:R-:W-:Y:S01]  /*2240*/  PLOP3.LUT P1, PT, PT, PT, PT, 0x80, 0x8 ;  /* 0x000000000008781c */ /* 0x000fe20003f2f070 */
[----:B------:R-:W-:Y:S02]  /*2250*/  IMAD.IADD R165, R11, 0x1, R154 ;  /* 0x000000010ba57824 */ /* 0x000fe400078e029a */
[----:B------:R-:W-:Y:S01]  /*2260*/  IMAD.IADD R155, R8, 0x1, R143 ;  /* 0x00000001089b7824 */ /* 0x000fe200078e028f */
[----:B------:R-:W-:-:S04]  /*2270*/  ISETP.NE.AND P0, PT, R14, 0x2, PT ;  /* 0x000000020e00780c */ /* 0x000fc80003f05270 */
[----:B------:R-:W-:Y:S02]  /*2280*/  SEL R2, RZ, 0x1, P0 ;  /* 0x00000001ff027807 */ /* 0x000fe40000000000 */
[----:B------:R-:W-:Y:S02]  /*2290*/  SEL R14, R14, RZ, P0 ;  /* 0x000000ff0e0e7207 */ /* 0x000fe40000000000 */
[----:B------:R-:W-:Y:S01]  /*22a0*/  LOP3.LUT R13, R13, R2, RZ, 0x3c, !PT ;  /* 0x000000020d0d7212 */ /* 0x000fe200078e3cff */
[----:B------:R-:W-:Y:S06]  /*22b0*/  @P2 BRA `(.L_x_35) ;  /* 0xfffffff000982947 */ /* 0x000fec000383ffff */
[----:B------:R-:W-:Y:S01]  /*22c0*/  UIADD3 UR4, UPT, UPT, UR4, 0x30, URZ ;  /* 0x0000003004047890 */ /* 0x000fe2000fffe0ff */
[----:B------:R-:W-:-:S03]  /*22d0*/  SHF.L.U32 R3, R15, 0x1f, RZ ;  /* 0x0000001f0f037819 */ /* 0x000fc600000006ff */
[----:B------:R-:W-:-:S09]  /*22e0*/  ULEA UR5, UR6, UR4, 0x3 ;  /* 0x0000000406057291 */ /* 0x000fd2000f8e18ff */
[----:B------:R-:W1:Y:S02]  /*22f0*/  SYNCS.PHASECHK.TRANS64.TRYWAIT P0, [UR5], R3 ;  /* 0x00000003ff0075a7 */ /* 0x000e640008001105 */
[----:B-1----:R-:W-:Y:S05]  /*2300*/  @!P0 BRA `(.L_x_36) ;  /* 0x00000048003c8947 */ /* 0x002fea0003800000 */
.L_x_102:
[----:B------:R-:W-:-:S04]  /*2310*/  UIADD3 UR6, UPT, UPT, UR6, 0x1, URZ ;  /* 0x0000000106067890 */ /* 0x000fc8000fffe0ff */
[----:B------:R-:W-:-:S04]  /*2320*/  UISETP.NE.AND UP0, UPT, UR6, 0x6, UPT ;  /* 0x000000060600788c */ /* 0x000fc8000bf05270 */
[----:B------:R-:W-:Y:S02]  /*2330*/  USEL UR7, URZ, 0x1, UP0 ;  /* 0x00000001ff077887 */ /* 0x000fe40008000000 */
[----:B------:R-:W-:-:S04]  /*2340*/  USEL UR6, UR6, URZ, UP0 ;  /* 0x000000ff06067287 */ /* 0x000fc80008000000 */
[----:B------:R-:W-:Y:S01]  /*2350*/  ULEA UR5, UR6, UR4, 0x3 ;  /* 0x0000000406057291 */ /* 0x000fe2000f8e18ff */
[----:B------:R-:W-:-:S04]  /*2360*/  LOP3.LUT R2, R15, UR7, RZ, 0x3c, !PT ;  /* 0x000000070f027c12 */ /* 0x000fc8000f8e3cff */
[----:B-1----:R-:W-:-:S04]  /*2370*/  SHF.L.U32 R3, R2, 0x1f, RZ ;  /* 0x0000001f02037819 */ /* 0x002fc800000006ff */
[----:B------:R-:W1:Y:S02]  /*2380*/  SYNCS.PHASECHK.TRANS64.TRYWAIT P0, [UR5], R3 ;  /* 0x00000003ff0075a7 */ /* 0x000e640008001105 */
[----:B-1----:R-:W-:Y:S05]  /*2390*/  @!P0 BRA `(.L_x_37) ;  /* 0x0000004800308947 */ /* 0x002fea0003800000 */
.L_x_104:
        /* <DEDUP_REMOVED lines=9> */
.L_x_106:
        /* <DEDUP_REMOVED lines=9> */
.L_x_108:
        /* <DEDUP_REMOVED lines=9> */
.L_x_110:
[----:B------:R-:W-:-:S04]  /*2550*/  UIADD3 UR6, UPT, UPT, UR6, 0x1, URZ ;  /* 0x0000000106067890 */ /* 0x000fc8000fffe0ff */
[----:B------:R-:W-:-:S04]  /*2560*/  UISETP.NE.AND UP0, UPT, UR6, 0x6, UPT ;  /* 0x000000060600788c */ /* 0x000fc8000bf05270 */
[----:B------:R-:W-:Y:S02]  /*2570*/  USEL UR5, URZ, 0x1, UP0 ;  /* 0x00000001ff057887 */ /* 0x000fe40008000000 */
[----:B------:R-:W-:-:S04]  /*2580*/  USEL UR6, UR6, URZ, UP0 ;  /* 0x000000ff06067287 */ /* 0x000fc80008000000 */
[----:B------:R-:W-:Y:S01]  /*2590*/  ULEA UR6, UR6, UR4, 0x3 ;  /* 0x0000000406067291 */ /* 0x000fe2000f8e18ff */
[----:B-1----:R-:W-:-:S04]  /*25a0*/  LOP3.LUT R3, R2, UR5, RZ, 0x3c, !PT ;  /* 0x0000000502037c12 */ /* 0x002fc8000f8e3cff */
[----:B------:R-:W-:Y:S01]  /*25b0*/  SHF.L.U32 R3, R3, 0x1f, RZ ;  /* 0x0000001f03037819 */ /* 0x000fe200000006ff */
[----:B----4-:R-:W-:-:S07]  /*25c0*/  IMAD.U32 R0, RZ, RZ, UR6 ;  /* 0x00000006ff007e24 */ /* 0x010fce000f8e00ff */
.L_x_41:
[----:B-1----:R1:W2:Y:S02]  /*25d0*/  SYNCS.PHASECHK.TRANS64.TRYWAIT P0, [R0+URZ], R3 ;  /* 0x00000003000075a7 */ /* 0x0022a400080011ff */
[----:B--2---:R-:W-:Y:S05]  /*25e0*/  @!P0 NANOSLEEP.SYNCS 0x989680 ;  /* 0x009896800000895d */ /* 0x004fea0003900000 */
[----:B------:R-:W2:Y:S02]  /*25f0*/  @!P0 SYNCS.PHASECHK.TRANS64 P0, [R0+URZ], R3 ;  /* 0x00000003000085a7 */ /* 0x000ea400080010ff */
[----:B--2---:R-:W-:Y:S05]  /*2600*/  @P0 EXIT ;  /* 0x000000000000094d */ /* 0x004fea0003800000 */
[----:B------:R-:W-:Y:S05]  /*2610*/  BRA `(.L_x_41) ;  /* 0xfffffffc00ec7947 */ /* 0x000fea000383ffff */
.L_x_17:
[----:B------:R-:W-:-:S04]  /*2620*/  UISETP.NE.AND UP1, UPT, UR37, URZ, UPT ;  /* 0x000000ff2500728c */ /* 0x000fc8000bf25270 */
[----:B------:R-:W-:-:S09]  /*2630*/  UISETP.NE.OR UP1, UPT, UR8, 0x1, UP1 ;  /* 0x000000010800788c */ /* 0x000fd20008f25670 */
[----:B------:R-:W-:Y:S05]  /*2640*/  BRA.U UP1, `(.L_x_42) ;  /* 0x0000000501487547 */ /* 0x000fea000b800000 */
[----:B------:R-:W-:Y:S01]  /*2650*/  ISETP.NE.AND P2, PT, R2, RZ, PT ;  /* 0x000000ff0200720c */ /* 0x000fe20003f45270 */
[----:B------:R-:W-:Y:S01]  /*2660*/  IMAD.MOV.U32 R12, RZ, RZ, 0x1 ;  /* 0x00000001ff0c7424 */ /* 0x000fe200078e00ff */
[----:B------:R-:W-:Y:S02]  /*2670*/  CS2R R10, SRZ ;  /* 0x00000000000a7805 */ /* 0x000fe4000001ff00 */
[----:B------:R-:W-:Y:S01]  /*2680*/  CS2R R8, SRZ ;  /* 0x0000000000087805 */ /* 0x000fe2000001ff00 */
[----:B------:R-:W-:Y:S01]  /*2690*/  UMOV UR4, 0x400 ;  /* 0x0000040000047882 */ /* 0x000fe20000000000 */
[----:B------:R-:W-:Y:S01]  /*26a0*/  UMOV UR6, URZ ;  /* 0x000000ff00067c82 */ /* 0x000fe20008000000 */
[----:B------:R-:W-:-:S12]  /*26b0*/  ULEA UR37, UR37, UR4, 0x18 ;  /* 0x0000000425257291 */ /* 0x000fd8000f8ec0ff */
.L_x_46:
[----:B------:R-:W-:Y:S02]  /*26c0*/  LEA R0, R8, UR37, 0x3 ;  /* 0x0000002508007c11 */ /* 0x000fe4000f8e18ff */
[----:B------:R-:W-:-:S03]  /*26d0*/  SHF.L.U32 R5, R9, 0x1f, RZ ;  /* 0x0000001f09057819 */ /* 0x000fc600000006ff */
[----:B------:R-:W-:Y:S01]  /*26e0*/  VIADD R4, R0, 0xf0 ;  /* 0x000000f000047836 */ /* 0x000fe20000000000 */
[----:B------:R-:W1:Y:S02]  /*26f0*/  SYNCS.PHASECHK.TRANS64.TRYWAIT P0, [R0+URZ+0xe0], R5 ;  /* 0x0000e005000075a7 */ /* 0x000e6400080011ff */
[----:B-1----:R-:W-:Y:S05]  /*2700*/  @!P0 BRA `(.L_x_43) ;  /* 0x0000004400b48947 */ /* 0x002fea0003800000 */
.L_x_111:
[----:B------:R-:W-:Y:S01]  /*2710*/  ULEA UR5, UR6, UR37, 0x3 ;  /* 0x0000002506057291 */ /* 0x000fe2000f8e18ff */
[----:B------:R-:W-:Y:S02]  /*2720*/  PRMT R4, RZ, 0x654, R4 ;  /* 0x00000654ff047816 */ /* 0x000fe40000000004 */
[----:B-1----:R-:W-:Y:S01]  /*2730*/  SHF.L.U32 R5, R12, 0x1f, RZ ;  /* 0x0000001f0c057819 */ /* 0x002fe200000006ff */
[----:B------:R-:W-:Y:S01]  /*2740*/  UIADD3 UR4, UPT, UPT, UR5, 0x80, URZ ;  /* 0x0000008005047890 */ /* 0x000fe2000fffe0ff */
[----:B------:R1:W-:Y:S05]  /*2750*/  SYNCS.ARRIVE.TRANS64.RED.A1T0 RZ, [R4+URZ], RZ ;  /* 0x000000ff04ff79a7 */ /* 0x0003ea00081004ff */
[----:B------:R-:W-:Y:S01]  /*2760*/  IMAD.U32 R7, RZ, RZ, UR4 ;  /* 0x00000004ff077e24 */ /* 0x000fe2000f8e00ff */
[----:B------:R-:W2:Y:S04]  /*2770*/  SYNCS.PHASECHK.TRANS64.TRYWAIT P0, [UR5+0x90], R5 ;  /* 0x00009005ff0075a7 */ /* 0x000ea80008001105 */
[----:B------:R-:W-:Y:S01]  /*2780*/  PRMT R6, R2, 0x654, R7 ;  /* 0x0000065402067816 */ /* 0x000fe20000000007 */
[----:B-1----:R-:W-:Y:S01]  /*2790*/  @!P2 IMAD.MOV.U32 R4, RZ, RZ, 0x10 ;  /* 0x00000010ff04a424 */ /* 0x002fe200078e00ff */
[----:B--2---:R-:W-:Y:S06]  /*27a0*/  @!P0 BRA `(.L_x_44) ;  /* 0x0000004400a08947 */ /* 0x004fec0003800000 */
.L_x_113:
[----:B------:R-:W-:Y:S01]  /*27b0*/  ULEA UR4, UR6, UR37, 0x4 ;  /* 0x0000002506047291 */ /* 0x000fe2000f8e20ff */
[----:B------:R-:W-:Y:S01]  /*27c0*/  SEL R3, R6, R3, !P2 ;  /* 0x0000000306037207 */ /* 0x000fe20005000000 */
[----:B------:R-:W-:Y:S01]  /*27d0*/  UIADD3 UR5, UPT, UPT, UR5, 0x80, URZ ;  /* 0x0000008005057890 */ /* 0x000fe2000fffe0ff */
[----:B-1----:R-:W-:Y:S01]  /*27e0*/  LEA R0, R11, UR37, 0x3 ;  /* 0x000000250b007c11 */ /* 0x002fe2000f8e18ff */
[----:B------:R-:W-:Y:S01]  /*27f0*/  UIADD3 UR4, UPT, UPT, UR4, 0x110, URZ ;  /* 0x0000011004047890 */ /* 0x000fe2000fffe0ff */
[----:B------:R-:W-:Y:S01]  /*2800*/  SHF.L.U32 R5, R10, 0x1f, RZ ;  /* 0x0000001f0a057819 */ /* 0x000fe200000006ff */
[----:B------:R1:W-:Y:S01]  /*2810*/  @!P2 SYNCS.ARRIVE.TRANS64.RED RZ, [R3+URZ], R4 ;  /* 0x0000000403ffa9a7 */ /* 0x0003e200080004ff */
[----:B------:R-:W-:Y:S01]  /*2820*/  UIADD3 UR6, UPT, UPT, UR6, 0x1, URZ ;  /* 0x0000000106067890 */ /* 0x000fe2000fffe0ff */
[----:B------:R-:W-:-:S03]  /*2830*/  VIADD R8, R8, 0x1 ;  /* 0x0000000108087836 */ /* 0x000fc60000000000 */
[----:B------:R-:W-:Y:S02]  /*2840*/  UISETP.NE.AND UP0, UPT, UR6, 0x2, UPT ;  /* 0x000000020600788c */ /* 0x000fe4000bf05270 */
[----:B------:R-:W-:Y:S06]  /*2850*/  UGETNEXTWORKID.BROADCAST [UR4], [UR5] ;  /* 0x00000000040073ca */ /* 0x000fec0008000100 */
[----:B------:R-:W-:Y:S01]  /*2860*/  USEL UR4, URZ, 0x1, UP0 ;  /* 0x00000001ff047887 */ /* 0x000fe20008000000 */
[----:B------:R-:W-:Y:S01]  /*2870*/  ISETP.NE.AND P0, PT, R8, 0x2, PT ;  /* 0x000000020800780c */ /* 0x000fe20003f05270 */
[----:B------:R-:W-:Y:S01]  /*2880*/  USEL UR6, UR6, URZ, UP0 ;  /* 0x000000ff06067287 */ /* 0x000fe20008000000 */
[----:B------:R-:W2:Y:S03]  /*2890*/  SYNCS.PHASECHK.TRANS64.TRYWAIT P1, [R0+URZ+0x80], R5 ;  /* 0x00008005000075a7 */ /* 0x000ea600080211ff */
[----:B------:R-:W-:Y:S01]  /*28a0*/  LOP3.LUT R12, R12, UR4, RZ, 0x3c, !PT ;  /* 0x000000040c0c7c12 */ /* 0x000fe2000f8e3cff */
[----:B-12---:R-:W-:Y:S07]  /*28b0*/  @!P1 BRA `(.L_x_45) ;  /* 0x0000004400749947 */ /* 0x006fee0003800000 */
.L_x_114:
[C---:B------:R-:W-:Y:S01]  /*28c0*/  LEA R4, R11.reuse, UR37, 0x4 ;  /* 0x000000250b047c11 */ /* 0x040fe2000f8e20ff */
[----:B-1----:R-:W-:Y:S01]  /*28d0*/  VIADD R0, R0, 0x90 ;  /* 0x0000009000007836 */ /* 0x002fe20000000000 */
[----:B------:R-:W-:Y:S01]  /*28e0*/  SEL R8, R8, RZ, P0 ;  /* 0x000000ff08087207 */ /* 0x000fe20000000000 */
[----:B------:R-:W-:-:S03]  /*28f0*/  VIADD R11, R11, 0x1 ;  /* 0x000000010b0b7836 */ /* 0x000fc60000000000 */
[----:B------:R-:W1:Y:S01]  /*2900*/  LDS.128 R4, [R4+0x110] ;  /* 0x0001100004047984 */ /* 0x000e620000000c00 */
[----:B------:R-:W-:Y:S02]  /*2910*/  PRMT R0, RZ, 0x654, R0 ;  /* 0x00000654ff007816 */ /* 0x000fe40000000000 */
[C---:B------:R-:W-:Y:S01]  /*2920*/  ISETP.NE.AND P1, PT, R11.reuse, 0x2, PT ;  /* 0x000000020b00780c */ /* 0x040fe20003f25270 */
[----:B------:R-:W-:Y:S01]  /*2930*/  @!PT LDS RZ, [RZ] ;  /* 0x00000000fffff984 */ /* 0x000fe20000000800 */
[----:B------:R-:W-:Y:S01]  /*2940*/  @!PT LDS RZ, [RZ] ;  /* 0x00000000fffff984 */ /* 0x000fe20000000800 */
[----:B------:R-:W-:Y:S01]  /*2950*/  @!PT LDS RZ, [RZ] ;  /* 0x00000000fffff984 */ /* 0x000fe20000000800 */
[----:B------:R-:W-:Y:S01]  /*2960*/  @!PT LDS RZ, [RZ] ;  /* 0x00000000fffff984 */ /* 0x000fe20000000800 */
[----:B------:R2:W-:Y:S06]  /*2970*/  MEMBAR.ALL.CTA ;  /* 0x0000000000007992 */ /* 0x0005ec0000008000 */
[----:B--2---:R-:W2:Y:S01]  /*2980*/  FENCE.VIEW.ASYNC.S ;  /* 0x00000000000073c6 */ /* 0x004ea20000000000 */
[----:B------:R-:W-:Y:S01]  /*2990*/  SEL R11, R11, RZ, P1 ;  /* 0x000000ff0b0b7207 */ /* 0x000fe20000800000 */
[----:B--2---:R2:W-:Y:S01]  /*29a0*/  SYNCS.ARRIVE.TRANS64.RED.A1T0 RZ, [R0+URZ], RZ ;  /* 0x000000ff00ff79a7 */ /* 0x0045e200081004ff */
[----:B-1----:R-:W-:-:S02]  /*29b0*/  LOP3.LUT P3, RZ, R6, 0x1, RZ, 0xc0, !PT ;  /* 0x0000000106ff7812 */ /* 0x002fc4000786c0ff */
[----:B------:R-:W-:-:S04]  /*29c0*/  SEL R5, RZ, 0x1, P1 ;  /* 0x00000001ff057807 */ /* 0x000fc80000800000 */
[----:B------:R-:W-:Y:S02]  /*29d0*/  LOP3.LUT R10, R10, R5, RZ, 0x3c, !PT ;  /* 0x000000050a0a7212 */ /* 0x000fe400078e3cff */
[----:B--2---:R-:W-:-:S04]  /*29e0*/  SEL R0, RZ, 0x1, P0 ;  /* 0x00000001ff007807 */ /* 0x004fc80000000000 */
[----:B------:R-:W-:Y:S01]  /*29f0*/  LOP3.LUT R9, R9, R0, RZ, 0x3c, !PT ;  /* 0x0000000009097212 */ /* 0x000fe200078e3cff */
[----:B------:R-:W-:Y:S06]  /*2a00*/  @P3 BRA `(.L_x_46) ;  /* 0xfffffffc002c3947 */ /* 0x000fec000383ffff */
[----:B------:R-:W-:Y:S01]  /*2a10*/  ULEA UR5, UR6, UR37, 0x3 ;  /* 0x0000002506057291 */ /* 0x000fe2000f8e18ff */
[----:B------:R-:W-:-:S08]  /*2a20*/  SHF.L.U32 R3, R12, 0x1f, RZ ;  /* 0x0000001f0c037819 */ /* 0x000fd000000006ff */
[----:B------:R-:W1:Y:S02]  /*2a30*/  SYNCS.PHASECHK.TRANS64 P0, [UR5+0x90], R3 ;  /* 0x00009003ff0075a7 */ /* 0x000e640008001005 */
[----:B-1----:R-:W-:Y:S05]  /*2a40*/  @P0 BRA `(.L_x_47) ;  /* 0x0000000000080947 */ /* 0x002fea0003800000 */
[----:B------:R-:W1:Y:S02]  /*2a50*/  SYNCS.PHASECHK.TRANS64.TRYWAIT P0, [UR5+0x90], R3 ;  /* 0x00009003ff0075a7 */ /* 0x000e640008001105 */
[----:B-1----:R-:W-:Y:S05]  /*2a60*/  @!P0 BRA `(.L_x_48) ;  /* 0x00000044001c8947 */ /* 0x002fea0003800000 */
.L_x_47:
[----:B------:R-:W-:-:S04]  /*2a70*/  UIADD3 UR4, UPT, UPT, UR6, 0x1, URZ ;  /* 0x0000000106047890 */ /* 0x000fc8000fffe0ff */
[----:B------:R-:W-:-:S04]  /*2a80*/  UISETP.NE.AND UP0, UPT, UR4, 0x2, UPT ;  /* 0x000000020400788c */ /* 0x000fc8000bf05270 */
[----:B------:R-:W-:Y:S02]  /*2a90*/  USEL UR7, URZ, 0x1, UP0 ;  /* 0x00000001ff077887 */ /* 0x000fe40008000000 */
[----:B------:R-:W-:-:S04]  /*2aa0*/  USEL UR4, UR4, URZ, UP0 ;  /* 0x000000ff04047287 */ /* 0x000fc80008000000 */
[----:B------:R-:W-:Y:S01]  /*2ab0*/  ULEA UR4, UR4, UR37, 0x3 ;  /* 0x0000002504047291 */ /* 0x000fe2000f8e18ff */
[----:B-1----:R-:W-:-:S04]  /*2ac0*/  LOP3.LUT R3, R12, UR7, RZ, 0x3c, !PT ;  /* 0x000000070c037c12 */ /* 0x002fc8000f8e3cff */
[----:B------:R-:W-:-:S04]  /*2ad0*/  SHF.L.U32 R0, R3, 0x1f, RZ ;  /* 0x0000001f03007819 */ /* 0x000fc800000006ff */
[----:B------:R-:W1:Y:S02]  /*2ae0*/  SYNCS.PHASECHK.TRANS64 P0, [UR4+0x90], R0 ;  /* 0x00009000ff0075a7 */ /* 0x000e640008001004 */
[----:B-1----:R-:W-:Y:S05]  /*2af0*/  @P0 EXIT ;  /* 0x000000000000094d */ /* 0x002fea0003800000 */
[----:B------:R-:W-:Y:S02]  /*2b00*/  SHF.L.U32 R3, R3, 0x1f, RZ ;  /* 0x0000001f03037819 */ /* 0x000fe400000006ff */
[----:B------:R-:W-:-:S07]  /*2b10*/  MOV R0, UR4 ;  /* 0x0000000400007c02 */ /* 0x000fce0008000f00 */
.L_x_49:
[----:B-1----:R1:W2:Y:S02]  /*2b20*/  SYNCS.PHASECHK.TRANS64.TRYWAIT P0, [R0+URZ+0x90], R3 ;  /* 0x00009003000075a7 */ /* 0x0022a400080011ff */
[----:B--2---:R-:W-:Y:S05]  /*2b30*/  @!P0 NANOSLEEP.SYNCS 0x989680 ;  /* 0x009896800000895d */ /* 0x004fea0003900000 */
[----:B------:R-:W2:Y:S02]  /*2b40*/  @!P0 SYNCS.PHASECHK.TRANS64 P0, [R0+URZ+0x90], R3 ;  /* 0x00009003000085a7 */ /* 0x000ea400080010ff */
[----:B--2---:R-:W-:Y:S05]  /*2b50*/  @P0 EXIT ;  /* 0x000000000000094d */ /* 0x004fea0003800000 */
[----:B------:R-:W-:Y:S05]  /*2b60*/  BRA `(.L_x_49) ;  /* 0xfffffffc00ec7947 */ /* 0x000fea000383ffff */
.L_x_42:
[----:B------:R-:W-:-:S09]  /*2b70*/  UISETP.NE.AND UP1, UPT, UR8, URZ, UPT ;  /* 0x000000ff0800728c */ /* 0x000fd2000bf25270 */
[----:B------:R-:W-:Y:S05]  /*2b80*/  BRA.U UP1, `(.L_x_50) ;  /* 0x0000000d01b47547 */ /* 0x000fea000b800000 */
[----:B------:R-:W-:Y:S01]  /*2b90*/  UMOV UR4, 0x40 ;  /* 0x0000004000047882 */ /* 0x000fe20000000000 */
[----:B------:R-:W-:Y:S01]  /*2ba0*/  NOP ;  /* 0x0000000000007918 */ /* 0x000fe20000000000 */
[----:B------:R-:W-:Y:S01]  /*2bb0*/  ULEA UR4, UR37, UR4, 0x18 ;  /* 0x0000000425047291 */ /* 0x000fe2000f8ec0ff */
[----:B------:R-:W-:Y:S02]  /*2bc0*/  UMOV UR5, 0x400 ;  /* 0x0000040000057882 */ /* 0x000fe40000000000 */
[----:B------:R-:W-:-:S06]  /*2bd0*/  ULEA UR37, UR37, UR5, 0x18 ;  /* 0x0000000525257291 */ /* 0x000fcc000f8ec0ff */
[----:B------:R-:W1:Y:S02]  /*2be0*/  LDS.U8 R0, [UR4+0x1c] ;  /* 0x00001c04ff007984 */ /* 0x000e640008000000 */
[----:B-1----:R-:W-:-:S13]  /*2bf0*/  ISETP.NE.AND P0, PT, R0, RZ, PT ;  /* 0x000000ff0000720c */ /* 0x002fda0003f05270 */
[----:B------:R-:W-:Y:S05]  /*2c00*/  @P0 BRA `(.L_x_51) ;  /* 0x0000000000580947 */ /* 0x000fea0003800000 */
[----:B------:R-:W-:-:S13]  /*2c10*/  ELECT P0, URZ, PT ;  /* 0x0000000000ff782f */ /* 0x000fda0003800000 */
[----:B------:R-:W-:Y:S05]  /*2c20*/  @!P0 BRA `(.L_x_52) ;  /* 0x0000000000608947 */ /* 0x000fea0003800000 */
[----:B------:R-:W-:Y:S01]  /*2c30*/  UMOV UR5, 0x10 ;  /* 0x0000001000057882 */ /* 0x000fe20000000000 */
[----:B------:R-:W-:Y:S01]  /*2c40*/  HFMA2 R0, -RZ, RZ, 0, 5.9604644775390625e-08 ;  /* 0x00000001ff007431 */ /* 0x000fe200000001ff */
[----:B------:R-:W-:-:S03]  /*2c50*/  MOV R2, 0xffff ;  /* 0x0000ffff00027802 */ /* 0x000fc60000000f00 */
[----:B------:R-:W-:Y:S04]  /*2c60*/  DEPBAR.LE SB1, 0x36 ;  /* 0x00009d800000791a */ /* 0x000fe80000000000 */
[----:B------:R-:W1:Y:S02]  /*2c70*/  UTCATOMSWS.FIND_AND_SET.ALIGN UP0, UR5, UR5 ;  /* 0x00000005000575e3 */ /* 0x000e640008000800 */
[----:B-1----:R-:W-:Y:S01]  /*2c80*/  MOV R3, UR5 ;  /* 0x0000000500037c02 */ /* 0x002fe20008000f00 */
[----:B------:R-:W-:Y:S06]  /*2c90*/  BRA.U UP0, `(.L_x_53) ;  /* 0x0000000100187547 */ /* 0x000fec000b800000 */
.L_x_54:
[----:B------:R-:W-:Y:S05]  /*2ca0*/  NANOSLEEP 0x64 ;  /* 0x000000640000795d */ /* 0x000fea0003800000 */
[----:B------:R-:W-:-:S05]  /*2cb0*/  UMOV UR5, 0x10 ;  /* 0x0000001000057882 */ /* 0x000fca0000000000 */
[----:B------:R-:W-:Y:S04]  /*2cc0*/  DEPBAR.LE SB1, 0x36 ;  /* 0x00009d800000791a */ /* 0x000fe80000000000 */
[----:B------:R-:W1:Y:S02]  /*2cd0*/  UTCATOMSWS.FIND_AND_SET.ALIGN UP0, UR5, UR5 ;  /* 0x00000005000575e3 */ /* 0x000e640008000800 */
[----:B-1----:R-:W-:Y:S01]  /*2ce0*/  MOV R3, UR5 ;  /* 0x0000000500037c02 */ /* 0x002fe20008000f00 */
[----:B------:R-:W-:Y:S05]  /*2cf0*/  BRA.U !UP0, `(.L_x_54) ;  /* 0xfffffffd08e87547 */ /* 0x000fea000b83ffff */
.L_x_53:
[-C--:B------:R-:W-:Y:S02]  /*2d00*/  SHF.L.U32 R2, R2, R3.reuse, RZ ;  /* 0x0000000302027219 */ /* 0x080fe400000006ff */
[----:B------:R-:W-:Y:S01]  /*2d10*/  SHF.L.U32 R0, R0, R3, RZ ;  /* 0x0000000300007219 */ /* 0x000fe200000006ff */
[----:B------:R-:W-:Y:S02]  /*2d20*/  IMAD.SHL.U32 R3, R3, 0x20, RZ ;  /* 0x0000002003037824 */ /* 0x000fe400078e00ff */
[----:B------:R1:W-:Y:S04]  /*2d30*/  ATOMS.OR RZ, [UR4+0x14], R2 ;  /* 0x00001402ffff798c */ /* 0x0003e8000b000004 */
[----:B------:R1:W-:Y:S04]  /*2d40*/  ATOMS.OR RZ, [UR4+0x18], R0 ;  /* 0x00001800ffff798c */ /* 0x0003e8000b000004 */
[----:B------:R1:W-:Y:S01]  /*2d50*/  STS [UR37+0x130], R3 ;  /* 0x00013003ff007988 */ /* 0x0003e20008000825 */
[----:B------:R-:W-:Y:S05]  /*2d60*/  BRA `(.L_x_52) ;  /* 0x0000000000107947 */ /* 0x000fea0003800000 */
.L_x_51:
[----:B------:R-:W-:Y:S02]  /*2d70*/  MOV R0, 0xffffffff ;  /* 0xffffffff00007802 */ /* 0x000fe40000000f00 */
[----:B------:R-:W-:-:S03]  /*2d80*/  MOV R2, 0x2db0 ;  /* 0x00002db000027802 */ /* 0x000fc60000000f00 */
[----:B------:R1:W-:Y:S04]  /*2d90*/  STS [UR37+0x130], R0 ;  /* 0x00013000ff007988 */ /* 0x0003e80008000825 */
[----:B-1-3-5:R-:W-:Y:S05]  /*2da0*/  CALL.REL.NOINC `($__internal_1_$__cuda_sm10x_tcgen05_guardrail_trap_phase_invalid_during_alloc) ;  /* 0x0000004400987944 */ /* 0x02afea0003c00000 */
.L_x_52:
[----:B------:R-:W-:Y:S05]  /*2db0*/  WARPSYNC.ALL ;  /* 0x0000000000007948 */ /* 0x000fea0003800000 */
[----:B------:R-:W2:Y:S01]  /*2dc0*/  S2UR UR5, SR_CgaCtaId ;  /* 0x00000000000579c3 */ /* 0x000ea20000008800 */
[----:B------:R-:W-:Y:S01]  /*2dd0*/  UMOV UR4, 0x400 ;  /* 0x0000040000047882 */ /* 0x000fe20000000000 */
[----:B------:R-:W-:-:S06]  /*2de0*/  NOP ;  /* 0x0000000000007918 */ /* 0x000fcc0000000000 */
[----:B------:R-:W-:Y:S06]  /*2df0*/  BAR.ARV 0x6, 0xa0 ;  /* 0x0182800000007b1d */ /* 0x000fec0000002000 */
[----:B------:R-:W4:Y:S01]  /*2e00*/  LDCU UR7, c[0x0][0x38c] ;  /* 0x00007180ff0777ac */ /* 0x000f220008000800 */
[----:B------:R-:W-:Y:S01]  /*2e10*/  IMAD.MOV.U32 R11, RZ, RZ, 0x1 ;  /* 0x00000001ff0b7424 */ /* 0x000fe200078e00ff */
[----:B------:R-:W-:Y:S01]  /*2e20*/  CS2R R8, SRZ ;  /* 0x0000000000087805 */ /* 0x000fe2000001ff00 */
[----:B------:R-:W-:Y:S01]  /*2e30*/  IMAD.MOV.U32 R10, RZ, RZ, RZ ;  /* 0x000000ffff0a7224 */ /* 0x000fe200078e00ff */
[----:B------:R-:W3:Y:S01]  /*2e40*/  LDCU UR6, c[0x0][0x38c] ;  /* 0x00007180ff0677ac */ /* 0x000ee20008000800 */
[----:B------:R-:W-:Y:S01]  /*2e50*/  UMOV UR15, URZ ;  /* 0x000000ff000f7c82 */ /* 0x000fe20008000000 */
[----:B------:R-:W-:Y:S01]  /*2e60*/  UMOV UR14, URZ ;  /* 0x000000ff000e7c82 */ /* 0x000fe20008000000 */
[----:B--2---:R-:W-:Y:S01]  /*2e70*/  ULEA UR5, UR5, UR4, 0x18 ;  /* 0x0000000405057291 */ /* 0x004fe2000f8ec0ff */
[----:B------:R-:W-:Y:S01]  /*2e80*/  UMOV UR24, 0x0 ;  /* 0x0000000000187882 */ /* 0x000fe20000000000 */
[----:B------:R-:W-:-:S02]  /*2e90*/  UMOV UR25, 0x8100490 ;  /* 0x0810049000197882 */ /* 0x000fc40000000000 */
[----:B------:R-:W-:Y:S02]  /*2ea0*/  UIADD3 UR10, UPT, UPT, UR5, 0x4400, URZ ;  /* 0x00004400050a7890 */ /* 0x000fe4000fffe0ff */
[----:B------:R-:W-:Y:S02]  /*2eb0*/  UIADD3 UR11, UPT, UPT, UR5, 0x1c400, URZ ;  /* 0x0001c400050b7890 */ /* 0x000fe4000fffe0ff */
[----:B----4-:R-:W-:Y:S01]  /*2ec0*/  UIADD3 UR7, UPT, UPT, UR7, 0x7f, URZ ;  /* 0x0000007f07077890 */ /* 0x010fe2000fffe0ff */
[----:B-1----:R-:W1:Y:S01]  /*2ed0*/  LDS R0, [UR5+0x130] ;  /* 0x00013005ff007984 */ /* 0x002e620008000800 */
[----:B------:R-:W-:Y:S02]  /*2ee0*/  USHF.R.U32.HI UR10, URZ, 0x4, UR10 ;  /* 0x00000004ff0a7899 */ /* 0x000fe4000801160a */
[----:B------:R-:W-:Y:S02]  /*2ef0*/  USHF.R.S32.HI UR4, URZ, 0x1f, UR7 ;  /* 0x0000001fff047899 */ /* 0x000fe40008011407 */
[----:B------:R-:W-:-:S02]  /*2f00*/  USHF.R.U32.HI UR11, URZ, 0x4, UR11 ;  /* 0x00000004ff0b7899 */ /* 0x000fc4000801160b */
[----:B------:R-:W-:Y:S02]  /*2f10*/  ULEA.HI UR4, UR4, UR7, URZ, 0x7 ;  /* 0x0000000704047291 */ /* 0x000fe4000f8f38ff */
[----:B------:R-:W-:Y:S02]  /*2f20*/  ULOP3.LUT UR10, UR10, 0x3fff, URZ, 0xc0, !UPT ;  /* 0x00003fff0a0a7892 */ /* 0x000fe4000f8ec0ff */
[----:B------:R-:W-:Y:S02]  /*2f30*/  USHF.R.S32.HI UR4, URZ, 0x7, UR4 ;  /* 0x00000007ff047899 */ /* 0x000fe40008011404 */
[----:B------:R-:W-:Y:S02]  /*2f40*/  ULOP3.LUT UR11, UR11, 0x3fff, URZ, 0xc0, !UPT ;  /* 0x00003fff0b0b7892 */ /* 0x000fe4000f8ec0ff */
[----:B------:R-:W-:Y:S01]  /*2f50*/  UISETP.LT.AND UP0, UPT, UR4, 0x1, UPT ;  /* 0x000000010400788c */ /* 0x000fe2000bf01270 */
[----:B------:R-:W-:Y:S01]  /*2f60*/  UMOV UR22, 0x0 ;  /* 0x0000000000167882 */ /* 0x000fe20000000000 */
[----:B------:R-:W-:-:S02]  /*2f70*/  UMOV UR23, 0x8100490 ;  /* 0x0810049000177882 */ /* 0x000fc40000000000 */
[----:B------:R-:W-:Y:S02]  /*2f80*/  USEL UR9, UR4, 0x1, !UP0 ;  /* 0x0000000104097887 */ /* 0x000fe4000c000000 */
[----:B------:R-:W-:Y:S02]  /*2f90*/  ULOP3.LUT UR10, UR10, 0x10000, URZ, 0xfc, !UPT ;  /* 0x000100000a0a7892 */ /* 0x000fe4000f8efcff */
[----:B------:R-:W-:Y:S02]  /*2fa0*/  ULOP3.LUT UR11, UR11, 0x10000, URZ, 0xfc, !UPT ;  /* 0x000100000b0b7892 */ /* 0x000fe4000f8efcff */
[----:B------:R-:W-:Y:S02]  /*2fb0*/  UIADD3 UR9, UPT, UPT, -UR9, URZ, URZ ;  /* 0x000000ff09097290 */ /* 0x000fe4000fffe1ff */
[----:B---3--:R-:W-:Y:S01]  /*2fc0*/  UISETP.GE.AND UP3, UPT, UR6, 0x1, UPT ;  /* 0x000000010600788c */ /* 0x008fe2000bf66270 */
[----:B------:R-:W-:Y:S01]  /*2fd0*/  UMOV UR20, 0x0 ;  /* 0x0000000000147882 */ /* 0x000fe20000000000 */
[----:B------:R-:W-:Y:S01]  /*2fe0*/  UMOV UR21, 0x8100490 ;  /* 0x0810049000157882 */ /* 0x000fe20000000000 */
[----:B------:R-:W-:Y:S01]  /*2ff0*/  UMOV UR18, 0x0 ;  /* 0x0000000000127882 */ /* 0x000fe20000000000 */
[----:B------:R-:W-:Y:S01]  /*3000*/  UMOV UR19, 0x8100490 ;  /* 0x0810049000137882 */ /* 0x000fe20000000000 */
[----:B-1----:R-:W-:-:S15]  /*3010*/  R2UR UR16, R0 ;  /* 0x00000000001072ca */ /* 0x002fde00000e0000 */
.L_x_61:
[----:B------:R-:W-:Y:S02]  /*3020*/  LEA R0, R10, UR5, 0x3 ;  /* 0x000000050a007c11 */ /* 0x000fe4000f8e18ff */
[----:B------:R-:W-:Y:S02]  /*3030*/  SHF.L.U32 R5, R9, 0x1f, RZ ;  /* 0x0000001f09057819 */ /* 0x000fe400000006ff */
[----:B------:R-:W-:Y:S01]  /*3040*/  PLOP3.LUT P0, PT, PT, PT, UP3, 0x80, 0x8 ;  /* 0x000000000008781c */ /* 0x000fe20003f0f038 */
[----:B------:R-:W-:Y:S01]  /*3050*/  VIADD R3, R0, 0x90 ;  /* 0x0000009000037836 */ /* 0x000fe20000000000 */
[----:B-1----:R-:W1:Y:S02]  /*3060*/  SYNCS.PHASECHK.TRANS64.TRYWAIT P1, [R0+URZ+0x80], R5 ;  /* 0x00008005000075a7 */ /* 0x002e6400080211ff */
[----:B-1-3--:R-:W-:Y:S09]  /*3070*/  @!P1 BRA `(.L_x_55) ;  /* 0x0000003c00b09947 */ /* 0x00aff20003800000 */
.L_x_116:
[----:B------:R-:W-:Y:S01]  /*3080*/  LEA R4, R10, UR5, 0x4 ;  /* 0x000000050a047c11 */ /* 0x000fe2000f8e20ff */
[----:B------:R-:W-:Y:S01]  /*3090*/  @UP3 ULEA UR6, UR14, UR5, 0x3 ;  /* 0x000000050e063291 */ /* 0x000fe2000f8e18ff */
[----:B------:R-:W-:Y:S01]  /*30a0*/  PLOP3.LUT P2, PT, PT, PT, PT, 0x80, 0x8 ;  /* 0x000000000008781c */ /* 0x000fe20003f4f070 */
[----:B------:R-:W-:Y:S01]  /*30b0*/  ULEA UR7, UR15, UR5, 0x3 ;  /* 0x000000050f077291 */ /* 0x000fe2000f8e18ff */
[----:B------:R-:W-:Y:S01]  /*30c0*/  PRMT R3, RZ, 0x654, R3 ;  /* 0x00000654ff037816 */ /* 0x000fe20000000003 */
[----:B------:R-:W-:Y:S01]  /*30d0*/  ULEA UR8, UR15, UR16, 0x6 ;  /* 0x000000100f087291 */ /* 0x000fe2000f8e30ff */
[----:B-1----:R-:W1:Y:S01]  /*30e0*/  LDS.128 R4, [R4+0x110] ;  /* 0x0001100004047984 */ /* 0x002e620000000c00 */
[----:B------:R-:W-:Y:S02]  /*30f0*/  @P0 SHF.L.U32 R2, R8, 0x1f, RZ ;  /* 0x0000001f08020819 */ /* 0x000fe400000006ff */
[----:B------:R-:W-:Y:S01]  /*3100*/  SHF.L.U32 R0, R11, 0x1f, RZ ;  /* 0x0000001f0b007819 */ /* 0x000fe200000006ff */
[----:B------:R-:W-:Y:S01]  /*3110*/  @!PT LDS RZ, [RZ] ;  /* 0x00000000fffff984 */ /* 0x000fe20000000800 */
[----:B------:R-:W-:Y:S01]  /*3120*/  @!PT LDS RZ, [RZ] ;  /* 0x00000000fffff984 */ /* 0x000fe20000000800 */
[----:B------:R-:W-:Y:S01]  /*3130*/  @!PT LDS RZ, [RZ] ;  /* 0x00000000fffff984 */ /* 0x000fe20000000800 */
[----:B------:R-:W-:Y:S01]  /*3140*/  @!PT LDS RZ, [RZ] ;  /* 0x00000000fffff984 */ /* 0x000fe20000000800 */
[----:B------:R2:W-:Y:S06]  /*3150*/  MEMBAR.ALL.CTA ;  /* 0x0000000000007992 */ /* 0x0005ec0000008000 */
[----:B--2---:R-:W2:Y:S02]  /*3160*/  FENCE.VIEW.ASYNC.S ;  /* 0x00000000000073c6 */ /* 0x004ea40000000000 */
[----:B--2---:R2:W-:Y:S01]  /*3170*/  SYNCS.ARRIVE.TRANS64.RED.A1T0 RZ, [R3+URZ], RZ ;  /* 0x000000ff03ff79a7 */ /* 0x0045e200081004ff */
[----:B------:R2:W3:Y:S01]  /*3180*/  @P0 SYNCS.PHASECHK.TRANS64.TRYWAIT P2, [UR6], R2 ;  /* 0x00000002ff0005a7 */ /* 0x0004e20008041106 */
[----:B-1----:R-:W-:Y:S01]  /*3190*/  LOP3.LUT P1, RZ, R6, 0x1, RZ, 0xc0, !PT ;  /* 0x0000000106ff7812 */ /* 0x002fe2000782c0ff */
[----:B------:R-:W1:Y:S02]  /*31a0*/  SYNCS.PHASECHK.TRANS64.TRYWAIT P0, [UR7+0xc0], R0 ;  /* 0x0000c000ff0075a7 */ /* 0x000e640008001107 */
[----:B-123--:R-:W-:Y:S10]  /*31b0*/  @!P0 BRA `(.L_x_56) ;  /* 0x0000003c00748947 */ /* 0x00eff40003800000 */
.L_x_118:
[----:B------:R-:W-:Y:S01]  /*31c0*/  IADD3 R10, PT, PT, R10, 0x1, RZ ;  /* 0x000000010a0a7810 */ /* 0x000fe20007ffe0ff */
[----:B------:R-:W-:Y:S06]  /*31d0*/  BRA.U !UP3, `(.L_x_57) ;  /* 0x000000010bc07547 */ /* 0x000fec000b800000 */
[----:B------:R-:W-:Y:S01]  /*31e0*/  UPLOP3.LUT UP4, UPT, UPT, UPT, UPT, 0x40, 0x4 ;  /* 0x000000000004789c */ /* 0x000fe20003f8e870 */
[----:B------:R-:W-:Y:S01]  /*31f0*/  UMOV UR13, UR9 ;  /* 0x00000009000d7c82 */ /* 0x000fe20008000000 */
[----:B------:R-:W-:Y:S01]  /*3200*/  UMOV UR12, UR4 ;  /* 0x00000004000c7c82 */ /* 0x000fe20008000000 */
[----:B------:R-:W-:-:S08]  /*3210*/  UMOV UR17, UR14 ;  /* 0x0000000e00117c82 */ /* 0x000fd00008000000 */
.L_x_60:
[----:B------:R-:W-:Y:S02]  /*3220*/  UIADD3 UR13, UPT, UPT, UR13, 0x1, URZ ;  /* 0x000000010d0d7890 */ /* 0x000fe4000fffe0ff */
[----:B--2---:R-:W-:Y:S02]  /*3230*/  ULEA UR6, UR17, UR5, 0x3 ;  /* 0x0000000511067291 */ /* 0x004fe4000f8e18ff */
[----:B------:R-:W-:Y:S01]  /*3240*/  UISETP.NE.AND UP0, UPT, UR13, URZ, UPT ;  /* 0x000000ff0d00728c */ /* 0x000fe2000bf05270 */
[----:B---3--:R-:W-:Y:S10]  /*3250*/  @P2 BRA `(.L_x_58) ;  /* 0x00000000000c2947 */ /* 0x008ff40003800000 */
[----:B-1----:R-:W-:Y:S04]  /*3260*/  SHF.L.U32 R3, R8, 0x1f, RZ ;  /* 0x0000001f08037819 */ /* 0x002fe800000006ff */
[----:B------:R-:W1:Y:S02]  /*3270*/  SYNCS.PHASECHK.TRANS64.TRYWAIT P0, [UR6], R3 ;  /* 0x00000003ff0075a7 */ /* 0x000e640008001106 */
[----:B-1----:R-:W-:Y:S05]  /*3280*/  @!P0 BRA `(.L_x_59) ;  /* 0x0000003c00588947 */ /* 0x002fea0003800000 */
.L_x_58:
[----:B------:R-:W-:Y:S01]  /*3290*/  UISETP.NE.AND UP1, UPT, UR12, 0x1, UPT ;  /* 0x000000010c00788c */ /* 0x000fe2000bf25270 */
[----:B------:R-:W-:Y:S01]  /*32a0*/  PLOP3.LUT P2, PT, PT, PT, PT, 0x80, 0x8 ;  /* 0x000000000008781c */ /* 0x000fe20003f4f070 */
[----:B------:R-:W-:Y:S02]  /*32b0*/  UIADD3 UR14, UPT, UPT, UR17, 0x1, URZ ;  /* 0x00000001110e7890 */ /* 0x000fe4000fffe0ff */
[----:B------:R-:W-:Y:S02]  /*32c0*/  ULEA UR28, UR17, UR11, 0x9 ;  /* 0x0000000b111c7291 */ /* 0x000fe4000f8e48ff */
[----:B------:R-:W-:Y:S01]  /*32d0*/  UISETP.NE.AND UP2, UPT, UR14, 0x6, UPT ;  /* 0x000000060e00788c */ /* 0x000fe2000bf45270 */
[----:B------:R-:W-:Y:S01]  /*32e0*/  PLOP3.LUT P0, PT, PT, PT, UP1, 0x80, 0x8 ;  /* 0x000000000008781c */ /* 0x000fe20003f0f018 */
[----:B------:R-:W-:Y:S02]  /*32f0*/  UIADD3 UR40, UPT, UPT, UR28, 0x2, URZ ;  /* 0x000000021c287890 */ /* 0x000fe4000fffe0ff */
[----:B------:R-:W-:Y:S02]  /*3300*/  USEL UR27, URZ, 0x1, UP2 ;  /* 0x00000001ff1b7887 */ /* 0x000fe40009000000 */
[----:B------:R-:W-:Y:S02]  /*3310*/  USEL UR14, UR14, URZ, UP2 ;  /* 0x000000ff0e0e7287 */ /* 0x000fe40009000000 */
[----:B------:R-:W-:Y:S02]  /*3320*/  UIADD3 UR36, UPT, UPT, UR28, 0x4, URZ ;  /* 0x000000041c247890 */ /* 0x000fe4000fffe0ff */
[----:B------:R-:W-:Y:S01]  /*3330*/  @UP1 ULEA UR26, UR14, UR5, 0x3 ;  /* 0x000000050e1a1291 */ /* 0x000fe2000f8e18ff */
[----:B------:R-:W-:Y:S01]  /*3340*/  LOP3.LUT R8, R8, UR27, RZ, 0x3c, !PT ;  /* 0x0000001b08087c12 */ /* 0x000fe2000f8e3cff */
[----:B------:R-:W-:Y:S02]  /*3350*/  UIADD3 UR32, UPT, UPT, UR28, 0x6, URZ ;  /* 0x000000061c207890 */ /* 0x000fe4000fffe0ff */
[----:B------:R-:W-:Y:S01]  /*3360*/  UIADD3 UR6, UPT, UPT, UR6, 0x30, URZ ;  /* 0x0000003006067890 */ /* 0x000fe2000fffe0ff */
[----:B-1----:R-:W-:Y:S01]  /*3370*/  @P0 SHF.L.U32 R0, R8, 0x1f, RZ ;  /* 0x0000001f08000819 */ /* 0x002fe200000006ff */
[----:B------:R-:W-:Y:S01]  /*3380*/  UIADD3 UR12, UPT, UPT, UR12, -0x1, URZ ;  /* 0xffffffff0c0c7890 */ /* 0x000fe2000fffe0ff */
[----:B------:R-:W-:Y:S02]  /*3390*/  UMOV UR29, 0x40004040 ;  /* 0x40004040001d7882 */ /* 0x000fe40000000000 */
[----:B------:R2:W3:Y:S01]  /*33a0*/  @P0 SYNCS.PHASECHK.TRANS64.TRYWAIT P2, [UR26], R0 ;  /* 0x00000000ff0005a7 */ /* 0x0004e2000804111a */
[----:B------:R-:W-:Y:S01]  /*33b0*/  ULEA UR26, UR17, UR10, 0xa ;  /* 0x0000000a111a7291 */ /* 0x000fe2000f8e50ff */
[----:B------:R-:W-:Y:S01]  /*33c0*/  UMOV UR27, 0x40004040 ;  /* 0x40004040001b7882 */ /* 0x000fe20000000000 */
[----:B------:R-:W-:Y:S02]  /*33d0*/  UMOV UR41, 0x40004040 ;  /* 0x4000404000297882 */ /* 0x000fe40000000000 */
[----:B------:R-:W-:Y:S02]  /*33e0*/  UIADD3 UR38, UPT, UPT, UR26, 0x2, URZ ;  /* 0x000000021a267890 */ /* 0x000fe4000fffe0ff */
[----:B------:R-:W-:Y:S02]  /*33f0*/  UIADD3 UR34, UPT, UPT, UR26, 0x4, URZ ;  /* 0x000000041a227890 */ /* 0x000fe4000fffe0ff */
[----:B------:R-:W-:Y:S01]  /*3400*/  UIADD3 UR30, UPT, UPT, UR26, 0x6, URZ ;  /* 0x000000061a1e7890 */ /* 0x000fe2000fffe0ff */
[----:B------:R2:W-:Y:S01]  /*3410*/  UTCQMMA gdesc[UR26], gdesc[UR28], tmem[UR8], tmem[UR24], idesc[UR25], UP4 ;  /* 0x00ff181c1a0075ea */ /* 0x0005e2000a000308 */
[----:B------:R-:W-:Y:S01]  /*3420*/  UPLOP3.LUT UP4, UPT, UPT, UPT, UPT, 0x80, 0x8 ;  /* 0x000000000008789c */ /* 0x000fe20003f8f070 */
[----:B------:R-:W-:Y:S01]  /*3430*/  UMOV UR39, 0x40004040 ;  /* 0x4000404000277882 */ /* 0x000fe20000000000 */
[----:B------:R-:W-:Y:S01]  /*3440*/  UMOV UR37, 0x40004040 ;  /* 0x4000404000257882 */ /* 0x000fe20000000000 */
[----:B------:R2:W-:Y:S01]  /*3450*/  UTCQMMA gdesc[UR38], gdesc[UR40], tmem[UR8], tmem[UR22], idesc[UR23], UPT ;  /* 0x00ff1628260075ea */ /* 0x0005e2000b800308 */
[----:B------:R-:W-:Y:S01]  /*3460*/  UMOV UR35, 0x40004040 ;  /* 0x4000404000237882 */ /* 0x000fe20000000000 */
[----:B------:R-:W-:Y:S01]  /*3470*/  UMOV UR33, 0x40004040 ;  /* 0x4000404000217882 */ /* 0x000fe20000000000 */
[----:B------:R-:W-:Y:S01]  /*3480*/  UMOV UR31, 0x40004040 ;  /* 0x40004040001f7882 */ /* 0x000fe20000000000 */
[----:B------:R2:W-:Y:S01]  /*3490*/  UTCQMMA gdesc[UR34], gdesc[UR36], tmem[UR8], tmem[UR20], idesc[UR21], UPT ;  /* 0x00ff1424220075ea */ /* 0x0005e2000b800308 */
[----:B------:R2:W-:Y:S01]  /*34a0*/  UTCQMMA gdesc[UR30], gdesc[UR32], tmem[UR8], tmem[UR18], idesc[UR19], UPT ;  /* 0x00ff12201e0075ea */ /* 0x0005e2000b800308 */
[----:B------:R2:W-:Y:S01]  /*34b0*/  UTCBAR [UR6], URZ ;  /* 0x000000ff060073e9 */ /* 0x0005e200080000ff */
[----:B------:R-:W-:Y:S01]  /*34c0*/  UMOV UR17, UR14 ;  /* 0x0000000e00117c82 */ /* 0x000fe20008000000 */
[----:B------:R-:W-:Y:S05]  /*34d0*/  BRA.U UP0, `(.L_x_60) ;  /* 0xfffffffd00507547 */ /* 0x000fea000b83ffff */
.L_x_57:
[----:B------:R-:W-:Y:S01]  /*34e0*/  UIADD3 UR15, UPT, UPT, UR15, 0x1, URZ ;  /* 0x000000010f0f7890 */ /* 0x000fe2000fffe0ff */
[C---:B------:R-:W-:Y:S01]  /*34f0*/  ISETP.NE.AND P0, PT, R10.reuse, 0x2, PT ;  /* 0x000000020a00780c */ /* 0x040fe20003f05270 */
[----:B------:R-:W-:Y:S02]  /*3500*/  UIADD3 UR7, UPT, UPT, UR7, 0xa0, URZ ;  /* 0x000000a007077890 */ /* 0x000fe4000fffe0ff */
[----:B------:R-:W-:Y:S01]  /*3510*/  UISETP.NE.AND UP0, UPT, UR15, 0x4, UPT ;  /* 0x000000040f00788c */ /* 0x000fe2000bf05270 */
[----:B-12---:R-:W-:Y:S02]  /*3520*/  SEL R0, RZ, 0x1, P0 ;  /* 0x00000001ff007807 */ /* 0x006fe40000000000 */
[----:B------:R-:W-:Y:S01]  /*3530*/  SEL R10, R10, RZ, P0 ;  /* 0x000000ff0a0a7207 */ /* 0x000fe20000000000 */
[----:B------:R-:W-:Y:S01]  /*3540*/  USEL UR6, URZ, 0x1, UP0 ;  /* 0x00000001ff067887 */ /* 0x000fe20008000000 */
[----:B------:R-:W-:Y:S01]  /*3550*/  LOP3.LUT R9, R9, R0, RZ, 0x3c, !PT ;  /* 0x0000000009097212 */ /* 0x000fe200078e3cff */
[----:B------:R-:W-:Y:S01]  /*3560*/  USEL UR15, UR15, URZ, UP0 ;  /* 0x000000ff0f0f7287 */ /* 0x000fe20008000000 */
[----:B------:R1:W-:Y:S03]  /*3570*/  UTCBAR [UR7], URZ ;  /* 0x000000ff070073e9 */ /* 0x0003e600080000ff */
[----:B------:R-:W-:Y:S01]  /*3580*/  LOP3.LUT R11, R11, UR6, RZ, 0x3c, !PT ;  /* 0x000000060b0b7c12 */ /* 0x000fe2000f8e3cff */
[----:B------:R-:W-:Y:S07]  /*3590*/  @P1 BRA `(.L_x_61) ;  /* 0xfffffff800a01947 */ /* 0x000fee000383ffff */
[----:B------:R-:W2:Y:S01]  /*35a0*/  S2UR UR4, SR_CgaCtaId ;  /* 0x00000000000479c3 */ /* 0x000ea20000008800 */
[----:B------:R-:W-:Y:S01]  /*35b0*/  ELECT P0, URZ, PT ;  /* 0x0000000000ff782f */ /* 0x000fe20003800000 */
[----:B------:R-:W-:Y:S01]  /*35c0*/  IMAD.MOV.U32 R0, RZ, RZ, 0x1 ;  /* 0x00000001ff007424 */ /* 0x000fe200078e00ff */
[----:B------:R-:W-:Y:S01]  /*35d0*/  UIADD3 UR5, UPT, UPT, UR5, 0xc0, URZ ;  /* 0x000000c005057890 */ /* 0x000fe2000fffe0ff */
[----:B------:R-:W-:Y:S01]  /*35e0*/  SHF.L.U32 R3, R11, 0x1f, RZ ;  /* 0x0000001f0b037819 */ /* 0x000fe200000006ff */
[----:B------:R-:W-:-:S03]  /*35f0*/  UMOV UR6, 0x40 ;  /* 0x0000004000067882 */ /* 0x000fc60000000000 */
[----:B------:R-:W-:Y:S01]  /*3600*/  UVIRTCOUNT.DEALLOC.SMPOOL 0x80 ;  /* 0x000000800000784c */ /* 0x000fe20000000000 */
[----:B--2---:R-:W-:Y:S02]  /*3610*/  ULEA UR4, UR4, UR6, 0x18 ;  /* 0x0000000604047291 */ /* 0x004fe4000f8ec0ff */
[----:B------:R-:W-:-:S07]  /*3620*/  ULEA UR6, UR15, UR5, 0x3 ;  /* 0x000000050f067291 */ /* 0x000fce000f8e18ff */
[----:B------:R2:W-:Y:S02]  /*3630*/  @P0 STS.U8 [UR4+0x1c], R0 ;  /* 0x00001c00ff000988 */ /* 0x0005e40008000004 */
[----:B------:R-:W4:Y:S02]  /*3640*/  SYNCS.PHASECHK.TRANS64.TRYWAIT P0, [UR6], R3 ;  /* 0x00000003ff0075a7 */ /* 0x000f240008001106 */
[----:B--2-4-:R-:W-:Y:S05]  /*3650*/  @!P0 BRA `(.L_x_62) ;  /* 0x00000038007c8947 */ /* 0x014fea0003800000 */
.L_x_121:
[----:B-1----:R-:W-:-:S04]  /*3660*/  UIADD3 UR7, UPT, UPT, UR15, 0x1, URZ ;  /* 0x000000010f077890 */ /* 0x002fc8000fffe0ff */
[----:B------:R-:W-:-:S04]  /*3670*/  UISETP.NE.AND UP0, UPT, UR7, 0x4, UPT ;  /* 0x000000040700788c */ /* 0x000fc8000bf05270 */
[----:B------:R-:W-:Y:S02]  /*3680*/  USEL UR8, URZ, 0x1, UP0 ;  /* 0x00000001ff087887 */ /* 0x000fe40008000000 */
[----:B------:R-:W-:-:S04]  /*3690*/  USEL UR7, UR7, URZ, UP0 ;  /* 0x000000ff07077287 */ /* 0x000fc80008000000 */
[----:B------:R-:W-:Y:S01]  /*36a0*/  ULEA UR6, UR7, UR5, 0x3 ;  /* 0x0000000507067291 */ /* 0x000fe2000f8e18ff */
[----:B------:R-:W-:-:S04]  /*36b0*/  LOP3.LUT R2, R11, UR8, RZ, 0x3c, !PT ;  /* 0x000000080b027c12 */ /* 0x000fc8000f8e3cff */
[----:B--2---:R-:W-:-:S04]  /*36c0*/  SHF.L.U32 R3, R2, 0x1f, RZ ;  /* 0x0000001f02037819 */ /* 0x004fc800000006ff */
[----:B------:R-:W1:Y:S02]  /*36d0*/  SYNCS.PHASECHK.TRANS64.TRYWAIT P0, [UR6], R3 ;  /* 0x00000003ff0075a7 */ /* 0x000e640008001106 */
[----:B-1----:R-:W-:Y:S05]  /*36e0*/  @!P0 BRA `(.L_x_63) ;  /* 0x0000003800708947 */ /* 0x002fea0003800000 */
.L_x_123:
        /* <DEDUP_REMOVED lines=9> */
.L_x_125:
[----:B------:R-:W-:-:S04]  /*3780*/  UIADD3 UR7, UPT, UPT, UR7, 0x1, URZ ;  /* 0x0000000107077890 */ /* 0x000fc8000fffe0ff */
[----:B------:R-:W-:-:S04]  /*3790*/  UISETP.NE.AND UP0, UPT, UR7, 0x4, UPT ;  /* 0x000000040700788c */ /* 0x000fc8000bf05270 */
[----:B------:R-:W-:Y:S02]  /*37a0*/  USEL UR6, URZ, 0x1, UP0 ;  /* 0x00000001ff067887 */ /* 0x000fe40008000000 */
[----:B------:R-:W-:-:S04]  /*37b0*/  USEL UR7, UR7, URZ, UP0 ;  /* 0x000000ff07077287 */ /* 0x000fc80008000000 */
[----:B------:R-:W-:Y:S01]  /*37c0*/  ULEA UR7, UR7, UR5, 0x3 ;  /* 0x0000000507077291 */ /* 0x000fe2000f8e18ff */
[----:B-1----:R-:W-:-:S04]  /*37d0*/  LOP3.LUT R3, R2, UR6, RZ, 0x3c, !PT ;  /* 0x0000000602037c12 */ /* 0x002fc8000f8e3cff */
[----:B------:R-:W-:-:S04]  /*37e0*/  SHF.L.U32 R3, R3, 0x1f, RZ ;  /* 0x0000001f03037819 */ /* 0x000fc800000006ff */
[----:B------:R-:W1:Y:S02]  /*37f0*/  SYNCS.PHASECHK.TRANS64.TRYWAIT P0, [UR7], R3 ;  /* 0x00000003ff0075a7 */ /* 0x000e640008001107 */
[----:B-1----:R-:W-:Y:S05]  /*3800*/  @!P0 BRA `(.L_x_65) ;  /* 0x0000003800588947 */ /* 0x002fea0003800000 */
.L_x_127:
[----:B------:R-:W-:Y:S01]  /*3810*/  NOP ;  /* 0x0000000000007918 */ /* 0x000fe20000000000 */
[----:B-1----:R-:W1:Y:S01]  /*3820*/  LDS R0, [UR4+0x14] ;  /* 0x00001404ff007984 */ /* 0x002e620008000800 */
[----:B------:R-:W-:Y:S01]  /*3830*/  ULOP3.LUT UR6, UR16, 0xffff, URZ, 0xc0, !UPT ;  /* 0x0000ffff10067892 */ /* 0x000fe2000f8ec0ff */
[----:B------:R-:W-:Y:S01]  /*3840*/  UMOV UR8, 0xffff ;  /* 0x0000ffff00087882 */ /* 0x000fe20000000000 */
[----:B------:R-:W-:Y:S02]  /*3850*/  UMOV UR5, 0x1 ;  /* 0x0000000100057882 */ /* 0x000fe40000000000 */
[----:B------:R-:W-:-:S04]  /*3860*/  USHF.R.U32.HI UR6, URZ, 0x5, UR6 ;  /* 0x00000005ff067899 */ /* 0x000fc80008011606 */
[----:B------:R-:W-:Y:S02]  /*3870*/  USHF.L.U32 UR8, UR8, UR6, URZ ;  /* 0x0000000608087299 */ /* 0x000fe400080006ff */
[----:B------:R-:W-:-:S04]  /*3880*/  USHF.L.U32 UR5, UR5, UR6, URZ ;  /* 0x0000000605057299 */ /* 0x000fc800080006ff */
[----:B-1----:R-:W-:-:S04]  /*3890*/  LOP3.LUT R0, R0, UR8, RZ, 0xc0, !PT ;  /* 0x0000000800007c12 */ /* 0x002fc8000f8ec0ff */
[----:B------:R-:W-:-:S13]  /*38a0*/  ISETP.NE.AND P0, PT, R0, UR8, PT ;  /* 0x0000000800007c0c */ /* 0x000fda000bf05270 */
[----:B------:R-:W-:Y:S05]  /*38b0*/  @P0 BRA `(.L_x_66) ;  /* 0x0000000000580947 */ /* 0x000fea0003800000 */
[----:B------:R-:W1:Y:S02]  /*38c0*/  LDS R0, [UR4+0x18] ;  /* 0x00001804ff007984 */ /* 0x000e640008000800 */
[----:B-1----:R-:W-:-:S04]  /*38d0*/  LOP3.LUT R0, R0, UR5, RZ, 0xc0, !PT ;  /* 0x0000000500007c12 */ /* 0x002fc8000f8ec0ff */
[----:B------:R-:W-:-:S13]  /*38e0*/  ISETP.NE.AND P0, PT, R0, UR5, PT ;  /* 0x0000000500007c0c */ /* 0x000fda000bf05270 */
[----:B------:R-:W-:Y:S05]  /*38f0*/  @P0 BRA `(.L_x_67) ;  /* 0x00000000003c0947 */ /* 0x000fea0003800000 */
[----:B------:R-:W1:Y:S01]  /*3900*/  S2R R2, SR_LANEID ;  /* 0x0000000000027919 */ /* 0x000e620000000000 */
[----:B------:R-:W-:Y:S01]  /*3910*/  ULOP3.LUT UR8, URZ, UR8, URZ, 0x33, !UPT ;  /* 0x00000008ff087292 */ /* 0x000fe2000f8e33ff */
[----:B------:R-:W-:Y:S01]  /*3920*/  LOP3.LUT R4, RZ, UR5, RZ, 0x33, !PT ;  /* 0x00000005ff047c12 */ /* 0x000fe2000f8e33ff */
[----:B------:R-:W-:Y:S02]  /*3930*/  VOTEU.ANY UR7, UPT, PT ;  /* 0x0000000000077886 */ /* 0x000fe400038e0100 */
[----:B------:R-:W-:Y:S01]  /*3940*/  UFLO.U32 UR7, UR7 ;  /* 0x00000007000772bd */ /* 0x000fe200080e0000 */
[----:B------:R-:W2:Y:S01]  /*3950*/  REDUX UR5, R4 ;  /* 0x00000000040573c4 */ /* 0x000ea20000000000 */
[----:B------:R-:W-:-:S06]  /*3960*/  IMAD.U32 R0, RZ, RZ, UR8 ;  /* 0x00000008ff007e24 */ /* 0x000fcc000f8e00ff */
[----:B------:R4:W-:Y:S01]  /*3970*/  UTCATOMSWS.AND URZ, UR8 ;  /* 0x0000000800ff79e3 */ /* 0x0009e20008000000 */
[----:B------:R-:W3:Y:S01]  /*3980*/  REDUX UR6, R0 ;  /* 0x00000000000673c4 */ /* 0x000ee20000000000 */
[----:B-1----:R-:W-:Y:S01]  /*3990*/  ISETP.EQ.U32.AND P0, PT, R2, UR7, PT ;  /* 0x0000000702007c0c */ /* 0x002fe2000bf02070 */
[----:B--2---:R-:W-:Y:S01]  /*39a0*/  IMAD.U32 R2, RZ, RZ, UR5 ;  /* 0x00000005ff027e24 */ /* 0x004fe2000f8e00ff */
[----:B---3--:R-:W-:-:S11]  /*39b0*/  MOV R3, UR6 ;  /* 0x0000000600037c02 */ /* 0x008fd60008000f00 */
[----:B------:R4:W-:Y:S04]  /*39c0*/  @P0 ATOMS.AND RZ, [UR4+0x14], R3 ;  /* 0x00001403ffff098c */ /* 0x0009e8000a800004 */
[----:B------:R4:W-:Y:S01]  /*39d0*/  @P0 ATOMS.AND RZ, [UR4+0x18], R2 ;  /* 0x00001802ffff098c */ /* 0x0009e2000a800004 */
[----:B------:R-:W-:Y:S05]  /*39e0*/  BRA `(.L_x_68) ;  /* 0x0000000000147947 */ /* 0x000fea0003800000 */
.L_x_67:
[----:B------:R-:W-:Y:S02]  /*39f0*/  MOV R2, 0x3a10 ;  /* 0x00003a1000027802 */ /* 0x000fe40000000f00 */
[----:B---3-5:R-:W-:Y:S05]  /*3a00*/  CALL.REL.NOINC `($__internal_0_$__cuda_sm10x_tcgen05_guardrail_trap_col_being_dealloced_not_returned_by_alloc) ;  /* 0x0000003800747944 */ /* 0x028fea0003c00000 */
[----:B------:R-:W-:Y:S05]  /*3a10*/  BRA `(.L_x_68) ;  /* 0x0000000000087947 */ /* 0x000fea0003800000 */
.L_x_66:
[----:B------:R-:W-:Y:S02]  /*3a20*/  MOV R2, 0x3a40 ;  /* 0x00003a4000027802 */ /* 0x000fe40000000f00 */
[----:B---3-5:R-:W-:Y:S05]  /*3a30*/  CALL.REL.NOINC `($__internal_2_$__cuda_sm10x_tcgen05_guardrail_trap_unallocated_columns_being_dealloced) ;  /* 0x0000003800807944 */ /* 0x028fea0003c00000 */
.L_x_68:
[----:B------:R-:W-:Y:S01]  /*3a40*/  NOP ;  /* 0x0000000000007918 */ /* 0x000fe20000000000 */
[----:B----4-:R-:W-:Y:S05]  /*3a50*/  EXIT ;  /* 0x000000000000794d */ /* 0x010fea0003800000 */
.L_x_50:
[----:B------:R-:W-:-:S09]  /*3a60*/  UISETP.NE.OR UP2, UPT, UR8, 0x3, !UP2 ;  /* 0x000000030800788c */ /* 0x000fd2000d745670 */
[----:B------:R-:W-:Y:S05]  /*3a70*/  BRA.U UP2, `(.L_x_69) ;  /* 0x0000000902c87547 */ /* 0x000fea000b800000 */
[----:B------:R-:W1:Y:S01]  /*3a80*/  LDCU.64 UR6, c[0x0][0x888] ;  /* 0x00011100ff0677ac */ /* 0x000e620008000a00 */
[----:B------:R-:W2:Y:S01]  /*3a90*/  LDC R0, c[0x0][0xb30] ;  /* 0x0002cc00ff007b82 */ /* 0x000ea20000000800 */
[----:B------:R-:W-:Y:S01]  /*3aa0*/  IMAD.MOV.U32 R30, RZ, RZ, 0x1 ;  /* 0x00000001ff1e7424 */ /* 0x000fe200078e00ff */
[----:B------:R-:W-:Y:S01]  /*3ab0*/  CS2R R28, SRZ ;  /* 0x00000000001c7805 */ /* 0x000fe2000001ff00 */
[----:B------:R-:W4:Y:S01]  /*3ac0*/  LDCU.64 UR4, c[0x0][0x890] ;  /* 0x00011200ff0477ac */ /* 0x000f220008000a00 */
[----:B------:R-:W-:Y:S01]  /*3ad0*/  IMAD.MOV.U32 R25, RZ, RZ, 0x2000 ;  /* 0x00002000ff197424 */ /* 0x000fe200078e00ff */
[----:B------:R-:W-:-:S03]  /*3ae0*/  UMOV UR8, 0x400 ;  /* 0x0000040000087882 */ /* 0x000fc60000000000 */
[----:B------:R-:W3:Y:S01]  /*3af0*/  LDC R19, c[0x0][0x370] ;  /* 0x0000dc00ff137b82 */ /* 0x000ee20000000800 */
[----:B------:R-:W-:-:S07]  /*3b00*/  UPLOP3.LUT UP1, UPT, UPT, UPT, UPT, 0x40, 0x4 ;  /* 0x000000000004789c */ /* 0x000fce0003f2e870 */
[----:B------:R-:W3:Y:S01]  /*3b10*/  LDC R2, c[0x0][0xb0c] ;  /* 0x0002c300ff027b82 */ /* 0x000ee20000000800 */
[----:B-1----:R-:W-:Y:S02]  /*3b20*/  UISETP.NE.U32.AND UP2, UPT, UR6, URZ, UPT ;  /* 0x000000ff0600728c */ /* 0x002fe4000bf45070 */
[----:B------:R-:W-:Y:S02]  /*3b30*/  ULEA UR6, UR37, UR8, 0x18 ;  /* 0x0000000825067291 */ /* 0x000fe4000f8ec0ff */
[----:B------:R-:W-:Y:S02]  /*3b40*/  UISETP.NE.AND.EX UP2, UPT, UR7, URZ, UPT, UP2 ;  /* 0x000000ff0700728c */ /* 0x000fe4000bf45320 */
[----:B------:R-:W-:Y:S01]  /*3b50*/  UIADD3 UR7, UPT, UPT, UR6, 0x60, URZ ;  /* 0x0000006006077890 */ /* 0x000fe2000fffe0ff */
[----:B------:R-:W1:Y:S01]  /*3b60*/  LDC R18, c[0x0][0xb20] ;  /* 0x0002c800ff127b82 */ /* 0x000e620000000800 */
[----:B----4-:R-:W-:Y:S01]  /*3b70*/  UISETP.NE.U32.AND UP3, UPT, UR4, URZ, UPT ;  /* 0x000000ff0400728c */ /* 0x010fe2000bf65070 */
[----:B--2---:R-:W-:Y:S01]  /*3b80*/  ISETP.NE.AND P1, PT, R0, 0x1, PT ;  /* 0x000000010000780c */ /* 0x004fe20003f25270 */
[----:B------:R-:W-:-:S02]  /*3b90*/  UPRMT UR37, UR37, 0x654, UR7 ;  /* 0x0000065425257896 */ /* 0x000fc40008000007 */
[----:B------:R-:W-:-:S03]  /*3ba0*/  UISETP.NE.AND.EX UP3, UPT, UR5, URZ, UPT, UP3 ;  /* 0x000000ff0500728c */ /* 0x000fc6000bf65330 */
[----:B------:R-:W2:Y:S08]  /*3bb0*/  LDC.64 R32, c[0x0][0x348] ;  /* 0x0000d200ff207b82 */ /* 0x000eb00000000a00 */
[----:B------:R-:W4:Y:S08]  /*3bc0*/  LDC.64 R16, c[0x0][0xb10] ;  /* 0x0002c400ff107b82 */ /* 0x000f300000000a00 */
[----:B------:R-:W1:Y:S08]  /*3bd0*/  LDC.64 R6, c[0x0][0xb18] ;  /* 0x0002c600ff067b82 */ /* 0x000e700000000a00 */
[----:B------:R-:W1:Y:S08]  /*3be0*/  LDC.64 R4, c[0x0][0xb28] ;  /* 0x0002ca00ff047b82 */ /* 0x000e700000000a00 */
[----:B---3--:R-:W1:Y:S02]  /*3bf0*/  LDC R24, c[0x0][0x374] ;  /* 0x0000dd00ff187b82 */ /* 0x008e640000000800 */
.L_x_77:
[C---:B------:R-:W-:Y:S02]  /*3c00*/  LEA R0, R29.reuse, UR6, 0x3 ;  /* 0x000000061d007c11 */ /* 0x040fe4000f8e18ff */
[----:B------:R-:W-:Y:S02]  /*3c10*/  SHF.L.U32 R3, R28, 0x1f, RZ ;  /* 0x0000001f1c037819 */ /* 0x000fe400000006ff */
[----:B------:R-:W-:Y:S02]  /*3c20*/  LEA R20, R29, UR6, 0x4 ;  /* 0x000000061d147c11 */ /* 0x000fe4000f8e20ff */
[----:B---3--:R-:W3:Y:S02]  /*3c30*/  SYNCS.PHASECHK.TRANS64.TRYWAIT P0, [R0+URZ+0x80], R3 ;  /* 0x00008003000075a7 */ /* 0x008ee400080011ff */
[----:B---3--:R-:W-:Y:S05]  /*3c40*/  @!P0 BRA `(.L_x_70) ;  /* 0x0000003400608947 */ /* 0x008fea0003800000 */
.L_x_128:
[----:B------:R-:W-:Y:S01]  /*3c50*/  ISETP.GE.AND P0, PT, R72, 0x1, PT ;  /* 0x000000014800780c */ /* 0x000fe20003f06270 */
[----:B------:R-:W1:Y:S01]  /*3c60*/  LDS.128 R20, [R20+0x110] ;  /* 0x0001100014147984 */ /* 0x000e620000000c00 */
[----:B------:R-:W-:Y:S01]  /*3c70*/  ISETP.NE.U32.AND P4, PT, RZ, UR4, PT ;  /* 0x00000004ff007c0c */ /* 0x000fe2000bf85070 */
[----:B---3--:R-:W-:Y:S01]  /*3c80*/  VIADD R0, R0, 0x90 ;  /* 0x0000009000007836 */ /* 0x008fe20000000000 */
[----:B------:R-:W-:Y:S02]  /*3c90*/  SHF.L.U32 R26, R30, 0x1f, RZ ;  /* 0x0000001f1e1a7819 */ /* 0x000fe400000006ff */
[----:B------:R-:W-:Y:S02]  /*3ca0*/  ISETP.NE.AND.EX P4, PT, RZ, UR5, PT, P4 ;  /* 0x00000005ff007c0c */ /* 0x000fe4000bf85340 */
[----:B------:R-:W-:Y:S01]  /*3cb0*/  PRMT R0, RZ, 0x654, R0 ;  /* 0x00000654ff007816 */ /* 0x000fe20000000000 */
[----:B------:R-:W-:Y:S01]  /*3cc0*/  @!PT LDS RZ, [RZ] ;  /* 0x00000000fffff984 */ /* 0x000fe20000000800 */
[----:B------:R-:W-:Y:S01]  /*3cd0*/  @!PT LDS RZ, [RZ] ;  /* 0x00000000fffff984 */ /* 0x000fe20000000800 */
[----:B------:R-:W-:Y:S01]  /*3ce0*/  @!PT LDS RZ, [RZ] ;  /* 0x00000000fffff984 */ /* 0x000fe20000000800 */
[----:B------:R-:W-:Y:S01]  /*3cf0*/  @!PT LDS RZ, [RZ] ;  /* 0x00000000fffff984 */ /* 0x000fe20000000800 */
[----:B------:R3:W-:Y:S06]  /*3d00*/  MEMBAR.ALL.CTA ;  /* 0x0000000000007992 */ /* 0x0007ec0000008000 */
[----:B---3--:R-:W3:Y:S02]  /*3d10*/  FENCE.VIEW.ASYNC.S ;  /* 0x00000000000073c6 */ /* 0x008ee40000000000 */
[----:B---3--:R3:W-:Y:S01]  /*3d20*/  SYNCS.ARRIVE.TRANS64.RED.A1T0 RZ, [R0+URZ], RZ ;  /* 0x000000ff00ff79a7 */ /* 0x0087e200081004ff */
[----:B-1----:R-:W-:Y:S11]  /*3d30*/  LOP3.LUT P3, RZ, R22, 0x1, RZ, 0xc0, !PT ;  /* 0x0000000116ff7812 */ /* 0x002ff6000786c0ff */
[----:B------:R-:W-:Y:S02]  /*3d40*/  @!UPT UIADD3 URZ, UPT, UPT, URZ, URZ, URZ ;  /* 0x000000fffffff290 */ /* 0x000fe4000fffe0ff */
[----:B------:R-:W-:Y:S02]  /*3d50*/  @P3 MOV R13, R20 ;  /* 0x00000014000d3202 */ /* 0x000fe40000000f00 */
[----:B------:R-:W-:Y:S01]  /*3d60*/  @P3 LOP3.LUT R8, R21, 0xffff, RZ, 0xc0, !PT ;  /* 0x0000ffff15083812 */ /* 0x000fe200078ec0ff */
[----:B---3--:R-:W-:Y:S06]  /*3d70*/  @!P0 BRA `(.L_x_71) ;  /* 0x0000000000a48947 */ /* 0x008fec0003800000 */
[----:B------:R-:W-:Y:S01]  /*3d80*/  IMAD.HI.U32 R31, R24, R7, RZ ;  /* 0x00000007181f7227 */ /* 0x000fe200078e00ff */
[----:B------:R-:W-:Y:S02]  /*3d90*/  ISETP.NE.AND P0, PT, R6, 0x1, PT ;  /* 0x000000010600780c */ /* 0x000fe40003f05270 */
[----:B------:R-:W-:Y:S01]  /*3da0*/  ISETP.NE.AND P2, PT, R72, 0x1, PT ;  /* 0x000000014800780c */ /* 0x000fe20003f45270 */
[----:B----4-:R-:W-:Y:S01]  /*3db0*/  IMAD.HI.U32 R34, R19, R16, RZ ;  /* 0x0000001013227227 */ /* 0x010fe200078e00ff */
[----:B------:R-:W-:Y:S02]  /*3dc0*/  SHF.R.U32.HI R31, RZ, R18, R31 ;  /* 0x00000012ff1f7219 */ /* 0x000fe4000001161f */
[----:B------:R-:W-:Y:S01]  /*3dd0*/  ISETP.NE.AND P5, PT, R2, 0x1, PT ;  /* 0x000000010200780c */ /* 0x000fe20003fa5270 */
[----:B------:R-:W-:Y:S01]  /*3de0*/  IMAD.HI.U32 R36, R13, R16, RZ ;  /* 0x000000100d247227 */ /* 0x000fe200078e00ff */
[----:B------:R-:W-:Y:S02]  /*3df0*/  SHF.R.U32.HI R34, RZ, R17, R34 ;  /* 0x00000011ff227219 */ /* 0x000fe40000011622 */
[----:B------:R-:W-:Y:S01]  /*3e00*/  SEL R3, R24, R31, !P0 ;  /* 0x0000001f18037207 */ /* 0x000fe20004000000 */
[C---:B------:R-:W-:Y:S01]  /*3e10*/  IMAD.HI.U32 R31, R8.reuse, R7, RZ ;  /* 0x00000007081f7227 */ /* 0x040fe200078e00ff */
[----:B------:R-:W-:Y:S02]  /*3e20*/  SEL R11, R19, R34, !P5 ;  /* 0x00000022130b7207 */ /* 0x000fe40006800000 */
[----:B------:R-:W-:Y:S01]  /*3e30*/  SHF.R.U32.HI R36, RZ, R17, R36 ;  /* 0x00000011ff247219 */ /* 0x000fe20000011624 */
[----:B------:R-:W-:Y:S01]  /*3e40*/  IMAD.HI.U32 R38, R3, R4, RZ ;  /* 0x0000000403267227 */ /* 0x000fe200078e00ff */
[----:B------:R-:W-:Y:S03]  /*3e50*/  SHF.R.U32.HI R31, RZ, R18, R31 ;  /* 0x00000012ff1f7219 */ /* 0x000fe6000001161f */
[----:B------:R-:W-:Y:S01]  /*3e60*/  IMAD.HI.U32 R34, R11, R4, RZ ;  /* 0x000000040b227227 */ /* 0x000fe200078e00ff */
[----:B------:R-:W-:Y:S02]  /*3e70*/  @P2 SHF.R.U32.HI R3, RZ, R5, R38 ;  /* 0x00000005ff032219 */ /* 0x000fe40000011626 */
[----:B------:R-:W-:Y:S02]  /*3e80*/  SEL R9, R8, R31, !P0 ;  /* 0x0000001f08097207 */ /* 0x000fe40004000000 */
[----:B------:R-:W-:Y:S01]  /*3e90*/  @P2 SHF.R.U32.HI R11, RZ, R5, R34 ;  /* 0x00000005ff0b2219 */ /* 0x000fe20000011622 */
[C---:B------:R-:W-:Y:S01]  /*3ea0*/  IMAD R10, R72.reuse, R3, RZ ;  /* 0x00000003480a7224 */ /* 0x040fe200078e02ff */
[----:B------:R-:W-:Y:S01]  /*3eb0*/  SEL R3, R13, R36, !P5 ;  /* 0x000000240d037207 */ /* 0x000fe20006800000 */
[C---:B------:R-:W-:Y:S03]  /*3ec0*/  IMAD.HI.U32 R14, R9.reuse, R4, RZ ;  /* 0x00000004090e7227 */ /* 0x040fe600078e00ff */
[----:B------:R-:W-:Y:S01]  /*3ed0*/  ISETP.GE.AND P0, PT, R9, R10, PT ;  /* 0x0000000a0900720c */ /* 0x000fe20003f06270 */
[C---:B------:R-:W-:Y:S01]  /*3ee0*/  IMAD R12, R72.reuse, R11, RZ ;  /* 0x0000000b480c7224 */ /* 0x040fe200078e02ff */
[-C--:B------:R-:W-:Y:S04]  /*3ef0*/  SHF.R.U32.HI R14, RZ, R5.reuse, R14 ;  /* 0x00000005ff0e7219 */ /* 0x080fe8000001160e */
[----:B------:R-:W-:Y:S02]  /*3f00*/  ISETP.GE.OR P0, PT, R3, R12, P0 ;  /* 0x0000000c0300720c */ /* 0x000fe40000706670 */
[----:B------:R-:W-:Y:S05]  /*3f10*/  SEL R15, R9, R14, !P2 ;  /* 0x0000000e090f7207 */ /* 0x000fea0005000000 */
[----:B------:R-:W-:Y:S04]  /*3f20*/  IMAD.MOV R14, RZ, RZ, -R15 ;  /* 0x000000ffff0e7224 */ /* 0x000fe800078e0a0f */
[----:B------:R-:W-:Y:S02]  /*3f30*/  IMAD R14, R72, R14, R9 ;  /* 0x0000000e480e7224 */ /* 0x000fe400078e0209 */
[C---:B------:R-:W-:Y:S05]  /*3f40*/  @!P0 IMAD.HI.U32 R10, R3.reuse, R4, RZ ;  /* 0x00000004030a8227 */ /* 0x040fea00078e00ff */
[----:B------:R-:W-:Y:S04]  /*3f50*/  @!P0 SHF.R.U32.HI R10, RZ, R5, R10 ;  /* 0x00000005ff0a8219 */ /* 0x000fe8000001160a */
[----:B------:R-:W-:Y:S01]  /*3f60*/  @!P0 SEL R0, R3, R10, !P2 ;  /* 0x0000000a03008207 */ /* 0x000fe20005000000 */
[----:B------:R-:W-:Y:S03]  /*3f70*/  IMAD.MOV R10, RZ, RZ, -R3 ;  /* 0x000000ffff0a7224 */ /* 0x000fe600078e0a03 */
[----:B------:R-:W-:Y:S01]  /*3f80*/  @!P0 IADD3 R15, PT, PT, R15, -R0, RZ ;  /* 0x800000000f0f8210 */ /* 0x000fe20007ffe0ff */
[----:B------:R-:W-:Y:S01]  /*3f90*/  @!P0 IMAD R0, R11, R14, R0 ;  /* 0x0000000e0b008224 */ /* 0x000fe200078e0200 */
[----:B------:R-:W-:Y:S01]  /*3fa0*/  IADD3 R11, PT, PT, -R9, RZ, RZ ;  /* 0x000000ff090b7210 */ /* 0x000fe20007ffe1ff */
[----:B------:R-:W-:Y:S02]  /*3fb0*/  IMAD R13, R2, R10, R13 ;  /* 0x0000000a020d7224 */ /* 0x000fe400078e020d */
[----:B------:R-:W-:Y:S02]  /*3fc0*/  @!P0 IMAD R9, R15, R72, R3 ;  /* 0x000000480f098224 */ /* 0x000fe400078e0203 */
[----:B------:R-:W-:Y:S02]  /*3fd0*/  @!P0 IMAD.MOV.U32 R3, RZ, RZ, R0 ;  /* 0x000000ffff038224 */ /* 0x000fe400078e0000 */
[----:B------:R-:W-:Y:S02]  /*3fe0*/  IMAD R8, R6, R11, R8 ;  /* 0x0000000b06087224 */ /* 0x000fe400078e0208 */
[----:B------:R-:W-:Y:S02]  /*3ff0*/  IMAD R13, R3, R2, R13 ;  /* 0x00000002030d7224 */ /* 0x000fe400078e020d */
[----:B------:R-:W-:Y:S02]  /*4000*/  IMAD R8, R9, R6, R8 ;  /* 0x0000000609087224 */ /* 0x000fe400078e0208 */
.L_x_71:
[----:B------:R-:W-:Y:S05]  /*4010*/  BRA.U UP1, `(.L_x_72) ;  /* 0x0000000101107547 */ /* 0x000fea000b800000 */
[----:B------:R-:W-:Y:S04]  /*4020*/  MOV R0, UR13 ;  /* 0x0000000d00007c02 */ /* 0x000fe80008000f00 */
[----:B------:R-:W-:Y:S04]  /*4030*/  SHF.L.U32 R3, R0, 0x1f, RZ ;  /* 0x0000001f00037819 */ /* 0x000fe800000006ff */
[----:B------:R-:W1:Y:S02]  /*4040*/  SYNCS.PHASECHK.TRANS64.TRYWAIT P0, [UR6+0x78], R3 ;  /* 0x00007803ff0075a7 */ /* 0x000e640008001106 */
[----:B-1----:R-:W-:Y:S05]  /*4050*/  @!P0 BRA `(.L_x_73) ;  /* 0x0000003000708947 */ /* 0x002fea0003800000 */
.L_x_72:
[----:B------:R-:W-:Y:S05]  /*4060*/  BRA.U !UP3, `(.L_x_74) ;  /* 0x000000010b347547 */ /* 0x000fea000b800000 */
[----:B------:R-:W-:Y:S01]  /*4070*/  UPLOP3.LUT UP0, UPT, UPT, UPT, UP2, 0x80, 0x8 ;  /* 0x000000000008789c */ /* 0x000fe20003f0f020 */
[----:B-1----:R-:W-:Y:S02]  /*4080*/  HFMA2 R0, -RZ, RZ, 0, 5.9604644775390625e-08 ;  /* 0x00000001ff007431 */ /* 0x002fe400000001ff */
[----:B------:R-:W-:Y:S03]  /*4090*/  IMAD.MOV.U32 R164, RZ, RZ, 0x1 ;  /* 0x00000001ffa47424 */ /* 0x000fe600078e00ff */
[----:B------:R-:W-:Y:S05]  /*40a0*/  PLOP3.LUT P0, PT, PT, PT, UP0, 0x80, 0x8 ;  /* 0x000000000008781c */ /* 0x000fea0003f0f008 */
[----:B------:R-:W1:Y:S01]  /*40b0*/  @UP0 LDCU.64 UR8, c[0x0][0x888] ;  /* 0x00011100ff0807ac */ /* 0x000e620008000a00 */
[----:B------:R-:W-:Y:S07]  /*40c0*/  @UP0 UIMAD UR7, UR36, UR4, URZ ;  /* 0x00000004240702a4 */ /* 0x000fee000f8e02ff */
[----:B------:R-:W-:Y:S01]  /*40d0*/  @!P0 PRMT R164, R0, 0x7610, R164 ;  /* 0x0000761000a48816 */ /* 0x000fe200000000a4 */
[----:B-1----:R-:W-:Y:S03]  /*40e0*/  @UP0 UIMAD.WIDE UR8, UR7, 0x4, UR8 ;  /* 0x00000004070808a5 */ /* 0x002fe6000f8e0208 */
[----:B------:R-:W1:Y:S03]  /*40f0*/  @!UP0 LDCU UR7, c[0x0][0x880] ;  /* 0x00011000ff0787ac */ /* 0x000e660008000800 */
[----:B------:R-:W-:Y:S01]  /*4100*/  IMAD.U32 R10, RZ, RZ, UR8 ;  /* 0x00000008ff0a7e24 */ /* 0x000fe2000f8e00ff */
[----:B------:R-:W-:Y:S05]  /*4110*/  MOV R11, UR9 ;  /* 0x00000009000b7c02 */ /* 0x000fea0008000f00 */
[----:B-----5:R3:W5:Y:S02]  /*4120*/  @P0 LDG.E R81, desc[UR40][R10.64] ;  /* 0x000000280a510981 */ /* 0x020764000c1e1900 */
[----:B-1-3--:R-:W-:Y:S07]  /*4130*/  @!P0 IMAD.U32 R81, RZ, RZ, UR7 ;  /* 0x00000007ff518e24 */ /* 0x00afee000f8e00ff */
.L_x_74:
[----:B-----5:R-:W-:Y:S01]  /*4140*/  @!P4 FSETP.EQ.AND P5, PT, R81, RZ, PT ;  /* 0x000000ff5100c20b */ /* 0x020fe20003fa2000 */
[----:B------:R-:W-:Y:S01]  /*4150*/  @!UPT UIADD3 URZ, UPT, UPT, URZ, URZ, URZ ;  /* 0x000000fffffff290 */ /* 0x000fe2000fffe0ff */
[----:B------:R-:W-:Y:S11]  /*4160*/  @!P4 BRA `(.L_x_75) ;  /* 0x000000000014c947 */ /* 0x000ff60003800000 */
[----:B------:R-:W-:Y:S02]  /*4170*/  LOP3.LUT P0, RZ, R164, 0xff, RZ, 0xc0, !PT ;  /* 0x000000ffa4ff7812 */ /* 0x000fe4000780c0ff */
[----:B------:R-:W-:Y:S04]  /*4180*/  PLOP3.LUT P5, PT, PT, PT, UP0, 0x80, 0x8 ;  /* 0x000000000008781c */ /* 0x000fe80003faf008 */
[----:B------:R-:W-:Y:S07]  /*4190*/  PLOP3.LUT P5, PT, P5, PT, PT, 0x8, 0x80 ;  /* 0x000000000080781c */ /* 0x000fee0002fae170 */
[----:B------:R-:W-:Y:S11]  /*41a0*/  @P0 FSETP.EQ.AND P5, PT, R81, RZ, PT ;  /* 0x000000ff5100020b */ /* 0x000ff60003fa2000 */
[----:B------:R-:W-:Y:S02]  /*41b0*/  @!UPT UIADD3 URZ, UPT, UPT, URZ, URZ, URZ ;  /* 0x000000fffffff290 */ /* 0x000fe4000fffe0ff */
.L_x_75:
[----:B------:R-:W3:Y:S01]  /*41c0*/  SYNCS.PHASECHK.TRANS64.TRYWAIT P4, [UR6+0x68], R26 ;  /* 0x0000681aff0075a7 */ /* 0x000ee20008081106 */
[----:B------:R-:W-:Y:S01]  /*41d0*/  @P3 SHF.R.U32.HI R27, RZ, 0x10, R21 ;  /* 0x00000010ff1b3819 */ /* 0x000fe20000011615 */
[----:B------:R-:W-:Y:S01]  /*41e0*/  VIADD R29, R29, 0x1 ;  /* 0x000000011d1d7836 */ /* 0x000fe20000000000 */
[----:B------:R-:W5:Y:S08]  /*41f0*/  LDC.64 R14, c[0x0][0xb10] ;  /* 0x0002c400ff0e7b82 */ /* 0x000f700000000a00 */
[----:B------:R-:W2:Y:S08]  /*4200*/  LDC.64 R10, c[0x0][0xb18] ;  /* 0x0002c600ff0a7b82 */ /* 0x000eb00000000a00 */
[----:B-1----:R-:W1:Y:S08]  /*4210*/  @!P1 LDC R0, c[0x0][0xb20] ;  /* 0x0002c800ff009b82 */ /* 0x002e700000000800 */
[----:B------:R-:W4:Y:S01]  /*4220*/  @!P1 LDC R3, c[0x0][0xb0c] ;  /* 0x0002c300ff039b82 */ /* 0x000f220000000800 */
[----:B-----5:R-:W-:Y:S05]  /*4230*/  @!P1 IMAD.HI.U32 R14, R13, R14, RZ ;  /* 0x0000000e0d0e9227 */ /* 0x020fea00078e00ff */
[----:B------:R-:W-:Y:S01]  /*4240*/  @!P1 SHF.R.U32.HI R14, RZ, R15, R14 ;  /* 0x0000000fff0e9219 */ /* 0x000fe2000001160e */
[----:B--2---:R-:W-:Y:S01]  /*4250*/  @!P1 IMAD.HI.U32 R11, R8, R11, RZ ;  /* 0x0000000b080b9227 */ /* 0x004fe200078e00ff */
[----:B------:R-:W-:Y:S04]  /*4260*/  @!P1 ISETP.NE.AND P0, PT, R10, 0x1, PT ;  /* 0x000000010a00980c */ /* 0x000fe80003f05270 */
[----:B-1----:R-:W-:Y:S02]  /*4270*/  @!P1 SHF.R.U32.HI R9, RZ, R0, R11 ;  /* 0x00000000ff099219 */ /* 0x002fe4000001160b */
[----:B----4-:R-:W-:Y:S02]  /*4280*/  @!P1 ISETP.NE.AND P2, PT, R3, 0x1, PT ;  /* 0x000000010300980c */ /* 0x010fe40003f45270 */
[----:B------:R-:W-:Y:S02]  /*4290*/  @!P1 SEL R9, R8, R9, !P0 ;  /* 0x0000000908099207 */ /* 0x000fe40004000000 */
[----:B------:R-:W-:Y:S02]  /*42a0*/  ELECT P0, URZ, PT ;  /* 0x0000000000ff782f */ /* 0x000fe40003800000 */
[----:B------:R-:W-:Y:S05]  /*42b0*/  @!P1 SEL R14, R13, R14, !P2 ;  /* 0x0000000e0d0e9207 */ /* 0x000fea0005000000 */
[----:B------:R-:W-:Y:S02]  /*42c0*/  @!P1 IMAD.IADD R0, R9, 0x1, -R14 ;  /* 0x0000000109009824 */ /* 0x000fe400078e0a0e */
[----:B------:R-:W-:Y:S02]  /*42d0*/  @!P1 IMAD.IADD R9, R14, 0x1, -R9 ;  /* 0x000000010e099824 */ /* 0x000fe400078e0a09 */
[----:B------:R-:W-:Y:S02]  /*42e0*/  @!P1 IMAD R13, R0, R3, R13 ;  /* 0x00000003000d9224 */ /* 0x000fe400078e020d */
[----:B------:R-:W-:Y:S01]  /*42f0*/  @!P1 IMAD R8, R9, R10, R8 ;  /* 0x0000000a09089224 */ /* 0x000fe200078e0208 */
[----:B---3--:R-:W-:Y:S06]  /*4300*/  @!P4 BRA `(.L_x_76) ;  /* 0x0000002c00dcc947 */ /* 0x008fec0003800000 */
.L_x_131:
[----:B------:R-:W-:Y:S01]  /*4310*/  PLOP3.LUT P5, PT, P5, P0, PT, 0xf2, 0x2f ;  /* 0x00000000002f781c */ /* 0x000fe20002fa1e72 */
[----:B------:R-:W-:Y:S01]  /*4320*/  UMOV UR14, 0x0 ;  /* 0x00000000000e7882 */ /* 0x000fe20000000000 */
[----:B------:R-:W-:Y:S01]  /*4330*/  LOP3.LUT R30, R30, 0x1, RZ, 0x3c, !PT ;  /* 0x000000011e1e7812 */ /* 0x000fe200078e3cff */
[----:B------:R-:W-:Y:S01]  /*4340*/  UMOV UR15, 0x10000000 ;  /* 0x10000000000f7882 */ /* 0x000fe20000000000 */
[----:B------:R-:W-:Y:S01]  /*4350*/  UMOV UR12, UR36 ;  /* 0x00000024000c7c82 */ /* 0x000fe20008000000 */
[----:B------:R-:W-:Y:S08]  /*4360*/  @P3 R2UR UR36, R27 ;  /* 0x000000001b2432ca */ /* 0x000ff000000e0000 */
[----:B-1----:R-:W-:Y:S01]  /*4370*/  @!P5 IADD3 R3, P0, PT, R32, 0x580, RZ ;  /* 0x000005802003d810 */ /* 0x002fe20007f1e0ff */
[----:B------:R-:W-:Y:S01]  /*4380*/  @!P5 IMAD.SHL.U32 R155, R155, 0x40, RZ ;  /* 0x000000409b9bd824 */ /* 0x000fe200078e00ff */
[----:B------:R-:W-:Y:S01]  /*4390*/  VOTEU.ALL UP1, P5 ;  /* 0x0000000000ff7886 */ /* 0x000fe20002820000 */
[----:B------:R-:W-:Y:S01]  /*43a0*/  @!P5 IMAD.SHL.U32 R165, R165, 0x80, RZ ;  /* 0x00000080a5a5d824 */ /* 0x000fe200078e00ff */
[----:B------:R-:W-:Y:S01]  /*43b0*/  @!P5 R2UR UR8, R3 ;  /* 0x000000000308d2ca */ /* 0x000fe200000e0000 */
[----:B------:R-:W-:Y:S01]  /*43c0*/  @!P5 IMAD.X R0, RZ, RZ, R33, P0 ;  /* 0x000000ffff00d224 */ /* 0x000fe200000e0621 */
[----:B------:R-:W-:Y:S01]  /*43d0*/  @!P5 R2UR UR10, R155 ;  /* 0x000000009b0ad2ca */ /* 0x000fe200000e0000 */
[----:B------:R-:W-:Y:S01]  /*43e0*/  @!UP1 UIADD3 UR9, UPT, UPT, UR6, 0x60, URZ ;  /* 0x0000006006099890 */ /* 0x000fe2000fffe0ff */
[----:B------:R-:W-:Y:S01]  /*43f0*/  @!P5 R2UR UR11, R165 ;  /* 0x00000000a50bd2ca */ /* 0x000fe200000e0000 */
[----:B------:R-:W-:Y:S01]  /*4400*/  IMAD.IADD R155, R8, 0x1, R143 ;  /* 0x00000001089b7824 */ /* 0x000fe200078e028f */
[----:B------:R-:W-:Y:S01]  /*4410*/  @!P5 R2UR UR7, R0 ;  /* 0x000000000007d2ca */ /* 0x000fe200000e0000 */
[----:B------:R-:W-:Y:S01]  /*4420*/  IMAD.IADD R165, R13, 0x1, R154 ;  /* 0x000000010da57824 */ /* 0x000fe200078e029a */
[C---:B------:R-:W-:Y:S04]  /*4430*/  ISETP.NE.AND P0, PT, R29.reuse, 0x2, PT ;  /* 0x000000021d00780c */ /* 0x040fe80003f05270 */
[----:B------:R-:W-:Y:S01]  /*4440*/  SEL R3, RZ, 0x1, P0 ;  /* 0x00000001ff037807 */ /* 0x000fe20000000000 */
[----:B------:R-:W-:Y:S01]  /*4450*/  IMAD.U32 R10, RZ, RZ, UR8 ;  /* 0x00000008ff0a7e24 */ /* 0x000fe2000f8e00ff */
[----:B------:R-:W-:Y:S01]  /*4460*/  @!UP1 UIADD3 UR8, UPT, UPT, UR6, 0x200, URZ ;  /* 0x0000020006089890 */ /* 0x000fe2000fffe0ff */
[----:B------:R-:W-:Y:S01]  /*4470*/  SEL R29, R29, RZ, P0 ;  /* 0x000000ff1d1d7207 */ /* 0x000fe20000000000 */
[----:B------:R-:W-:Y:S01]  /*4480*/  VOTEU.ALL UP1, P5 ;  /* 0x0000000000ff7886 */ /* 0x000fe20002820000 */
[----:B------:R-:W-:Y:S02]  /*4490*/  LOP3.LUT R28, R28, R3, RZ, 0x3c, !PT ;  /* 0x000000031c1c7212 */ /* 0x000fe400078e3cff */
[----:B------:R-:W-:Y:S01]  /*44a0*/  IMAD.U32 R11, RZ, RZ, UR7 ;  /* 0x00000007ff0b7e24 */ /* 0x000fe2000f8e00ff */
[----:B------:R-:W-:Y:S04]  /*44b0*/  @!P5 R2UR UR16, R10 ;  /* 0x000000000a10d2ca */ /* 0x000fe800000e0000 */
[----:B------:R-:W-:Y:S11]  /*44c0*/  @!P5 R2UR UR17, R11 ;  /* 0x000000000b11d2ca */ /* 0x000ff600000e0000 */
[----:B------:R-:W-:Y:S02]  /*44d0*/  @!UPT UIADD3 URZ, UPT, UPT, URZ, URZ, URZ ;  /* 0x000000fffffff290 */ /* 0x000fe4000fffe0ff */
[----:B------:R3:W-:Y:S01]  /*44e0*/  @!UP1 UTMALDG.3D [UR8], [UR16], desc[UR14] ;  /* 0x00000e08100095b4 */ /* 0x0007e20008011000 */
[----:B------:R3:W-:Y:S01]  /*44f0*/  @!P5 SYNCS.ARRIVE.TRANS64.RED.A0TR RZ, [UR6+0x60], R25 ;  /* 0x00006019ffffd9a7 */ /* 0x0007e20008300406 */
[----:B------:R-:W-:Y:S01]  /*4500*/  UPLOP3.LUT UP1, UPT, UPT, UPT, UPT, 0x80, 0x8 ;  /* 0x000000000008789c */ /* 0x000fe20003f2f070 */
[----:B------:R-:W-:Y:S01]  /*4510*/  SYNCS.ARRIVE.TRANS64.RED.A1T0 RZ, [UR37], RZ ;  /* 0x000000ffffff79a7 */ /* 0x000fe20008100425 */
[----:B------:R-:W-:Y:S09]  /*4520*/  @P3 BRA `(.L_x_77) ;  /* 0xfffffff400b43947 */ /* 0x000ff2000383ffff */
[----:B------:R-:W-:Y:S07]  /*4530*/  MOV R0, UR6 ;  /* 0x0000000600007c02 */ /* 0x000fee0008000f00 */
.L_x_78:
[----:B-1----:R-:W-:-:S04]  /*4540*/  SHF.L.U32 R3, R30, 0x1f, RZ ;  /* 0x0000001f1e037819 */ /* 0x002fc800000006ff */
[----:B------:R1:W2:Y:S03]  /*4550*/  SYNCS.PHASECHK.TRANS64.TRYWAIT P0, [R0+URZ+0x68], R3 ;  /* 0x00006803000075a7 */ /* 0x0002a600080011ff */
[----:B--2---:R-:W-:Y:S05]  /*4560*/  @!P0 NANOSLEEP.SYNCS 0x989680 ;  /* 0x009896800000895d */ /* 0x004fea0003900000 */
[----:B------:R-:W2:Y:S02]  /*4570*/  @!P0 SYNCS.PHASECHK.TRANS64 P0, [R0+URZ+0x68], R3 ;  /* 0x00006803000085a7 */ /* 0x000ea400080010ff */
[----:B--23--:R-:W-:Y:S05]  /*4580*/  @P0 EXIT ;  /* 0x000000000000094d */ /* 0x00cfea0003800000 */
[----:B------:R-:W-:Y:S05]  /*4590*/  BRA `(.L_x_78) ;  /* 0xfffffffc00e87947 */ /* 0x000fea000383ffff */
.L_x_69:
[----:B------:R-:W-:-:S06]  /*45a0*/  UISETP.GE.AND UP1, UPT, UR8, 0x4, UPT ;  /* 0x000000040800788c */ /* 0x000fcc000bf26270 */
[----:B------:R-:W-:-:S13]  /*45b0*/  PLOP3.LUT P0, PT, PT, PT, UP1, 0x80, 0x8 ;  /* 0x000000000008781c */ /* 0x000fda0003f0f018 */
[----:B------:R-:W-:Y:S05]  /*45c0*/  @!P0 EXIT ;  /* 0x000000000000894d */ /* 0x000fea0003800000 */
[----:B------:R-:W-:Y:S01]  /*45d0*/  BAR.SYNC.DEFER_BLOCKING 0x6, 0xa0 ;  /* 0x0182800000007b1d */ /* 0x000fe20000010000 */
[C---:B------:R-:W-:Y:S02]  /*45e0*/  IMAD.SHL.U32 R3, R166.reuse, 0x40, RZ ;  /* 0x00000040a6037824 */ /* 0x040fe400078e00ff */
[----:B------:R-:W-:Y:S02]  /*45f0*/  HFMA2 R76, -RZ, RZ, 0, 0 ;  /* 0x00000000ff4c7431 */ /* 0x000fe400000001ff */
[C---:B------:R-:W-:Y:S01]  /*4600*/  IMAD.SHL.U32 R168, R166.reuse, 0x8, RZ ;  /* 0x00000008a6a87824 */ /* 0x040fe200078e00ff */
[----:B------:R-:W-:Y:S01]  /*4610*/  CS2R R174, SRZ ;  /* 0x0000000000ae7805 */ /* 0x000fe2000001ff00 */
[----:B------:R-:W-:Y:S01]  /*4620*/  IMAD.U32 R79, R166, 0x10000, RZ ;  /* 0x00010000a64f7824 */ /* 0x000fe200078e00ff */
[----:B------:R-:W-:Y:S01]  /*4630*/  UMOV UR43, 0x400 ;  /* 0x00000400002b7882 */ /* 0x000fe20000000000 */
[----:B------:R-:W-:Y:S01]  /*4640*/  LOP3.LUT R5, R3, 0x180, RZ, 0xc0, !PT ;  /* 0x0000018003057812 */ /* 0x000fe200078ec0ff */
[----:B------:R-:W-:Y:S01]  /*4650*/  ULEA UR43, UR37, UR43, 0x18 ;  /* 0x0000002b252b7291 */ /* 0x000fe2000f8ec0ff */
[----:B------:R-:W1:Y:S01]  /*4660*/  LDC R167, c[0x0][0x370] ;  /* 0x0000dc00ffa77b82 */ /* 0x000e620000000800 */
[----:B------:R-:W-:Y:S01]  /*4670*/  LOP3.LUT R79, R79, 0x600000, RZ, 0xc0, !PT ;  /* 0x006000004f4f7812 */ /* 0x000fe200078ec0ff */
[----:B------:R-:W-:Y:S01]  /*4680*/  IMAD.MOV.U32 R181, RZ, RZ, RZ ;  /* 0x000000ffffb57224 */ /* 0x000fe200078e00ff */
[----:B------:R-:W-:Y:S01]  /*4690*/  LOP3.LUT R168, R5, 0x30, R168, 0xf8, !PT ;  /* 0x0000003005a87812 */ /* 0x000fe200078ef8a8 */
[----:B------:R-:W-:Y:S01]  /*46a0*/  UIADD3 UR4, UPT, UPT, UR43, 0x2200, URZ ;  /* 0x000022002b047890 */ /* 0x000fe2000fffe0ff */
[----:B------:R-:W-:Y:S01]  /*46b0*/  IMAD.MOV.U32 R173, RZ, RZ, RZ ;  /* 0x000000ffffad7224 */ /* 0x000fe200078e00ff */
[----:B------:R-:W2:Y:S01]  /*46c0*/  LDCU.64 UR46, c[0x0][0x348] ;  /* 0x00006900ff2e77ac */ /* 0x000ea20008000a00 */
[----:B------:R-:W-:Y:S01]  /*46d0*/  LOP3.LUT R168, R168, 0x1e40, R3, 0xf8, !PT ;  /* 0x00001e40a8a87812 */ /* 0x000fe200078ef803 */
[----:B------:R-:W4:Y:S01]  /*46e0*/  LDC R74, c[0x0][0xb0c] ;  /* 0x0002c300ff4a7b82 */ /* 0x000f220000000800 */
[----:B------:R-:W-:Y:S01]  /*46f0*/  IMAD.SHL.U32 R3, R166, 0x10, RZ ;  /* 0x00000010a6037824 */ /* 0x000fe200078e00ff */
[----:B------:R-:W-:Y:S01]  /*4700*/  MOV R179, UR4 ;  /* 0x0000000400b37c02 */ /* 0x000fe20008000f00 */
[----:B------:R-:W1:Y:S03]  /*4710*/  LDCU.64 UR38, c[0x0][0x888] ;  /* 0x00011100ff2677ac */ /* 0x000e660008000a00 */
[C---:B------:R-:W-:Y:S01]  /*4720*/  LOP3.LUT R5, R3.reuse, 0x20, RZ, 0xc0, !PT ;  /* 0x0000002003057812 */ /* 0x040fe200078ec0ff */
[----:B------:R-:W3:Y:S01]  /*4730*/  LDS R0, [UR43+0x130] ;  /* 0x0001302bff007984 */ /* 0x000ee20008000800 */
[----:B------:R-:W1:Y:S01]  /*4740*/  LDC R170, c[0x0][0xb20] ;  /* 0x0002c800ffaa7b82 */ /* 0x000e620000000800 */
[----:B------:R-:W-:Y:S01]  /*4750*/  LOP3.LUT R3, R3, 0x40, RZ, 0xc0, !PT ;  /* 0x0000004003037812 */ /* 0x000fe200078ec0ff */
[----:B------:R-:W-:-:S06]  /*4760*/  UIADD3 UR42, UPT, UPT, UR43, 0x200, URZ ;  /* 0x000002002b2a7890 */ /* 0x000fcc000fffe0ff */
[----:B------:R-:W1:Y:S08]  /*4770*/  LDC R73, c[0x0][0xb30] ;  /* 0x0002cc00ff497b82 */ /* 0x000e700000000800 */
[----:B------:R-:W1:Y:S08]  /*4780*/  LDC.64 R152, c[0x0][0xb10] ;  /* 0x0002c400ff987b82 */ /* 0x000e700000000a00 */
[----:B------:R-:W1:Y:S08]  /*4790*/  LDC.64 R70, c[0x0][0xb18] ;  /* 0x0002c600ff467b82 */ /* 0x000e700000000a00 */
[----:B------:R-:W1:Y:S01]  /*47a0*/  LDC.64 R148, c[0x0][0x888] ;  /* 0x00022200ff947b82 */ /* 0x000e620000000a00 */
[----:B---3--:R-:W-:-:S07]  /*47b0*/  IMAD.IADD R79, R0, 0x1, R79 ;  /* 0x00000001004f7824 */ /* 0x008fce00078e024f */
[----:B------:R-:W3:Y:S01]  /*47c0*/  LDC.64 R68, c[0x0][0xb28] ;  /* 0x0002ca00ff447b82 */ /* 0x000ee20000000a00 */
[----:B------:R-:W-:-:S05]  /*47d0*/  VIADD R0, R168, UR43 ;  /* 0x0000002ba8007c36 */ /* 0x000fca0008000000 */
[--C-:B------:R-:W-:Y:S02]  /*47e0*/  IADD3 R178, PT, PT, -R5, 0x200, R0.reuse ;  /* 0x0000020005b27810 */ /* 0x100fe40007ffe100 */
[----:B------:R-:W1:Y:S01]  /*47f0*/  LDC.64 R150, c[0x0][0x890] ;  /* 0x00022400ff967b82 */ /* 0x000e620000000a00 */
[----:B------:R-:W-:Y:S02]  /*4800*/  IADD3 R177, PT, PT, -R3, 0x200, R0 ;  /* 0x0000020003b17810 */ /* 0x000fe40007ffe100 */
[----:B------:R-:W-:-:S05]  /*4810*/  IMAD.IADD R176, R178, 0x1, -R3 ;  /* 0x00000001b2b07824 */ /* 0x000fca00078e0a03 */
[----:B------:R-:W1:Y:S08]  /*4820*/  LDC.64 R146, c[0x0][0x8b0] ;  /* 0x00022c00ff927b82 */ /* 0x000e700000000a00 */
[----:B------:R-:W1:Y:S08]  /*4830*/  LDC.64 R144, c[0x0][0x8a8] ;  /* 0x00022a00ff907b82 */ /* 0x000e700000000a00 */
[----:B--2-4-:R-:W1:Y:S02]  /*4840*/  LDC R172, c[0x0][0x374] ;  /* 0x0000dd00ffac7b82 */ /* 0x014e640000000800 */
.L_x_96:
[C---:B------:R-:W-:Y:S02]  /*4850*/  LEA R0, R181.reuse, UR43, 0x3 ;  /* 0x0000002bb5007c11 */ /* 0x040fe4000f8e18ff */
[----:B------:R-:W-:Y:S02]  /*4860*/  SHF.L.U32 R3, R174, 0x1f, RZ ;  /* 0x0000001fae037819 */ /* 0x000fe400000006ff */
[----:B------:R-:W-:Y:S02]  /*4870*/  LEA R16, R181, UR43, 0x4 ;  /* 0x0000002bb5107c11 */ /* 0x000fe4000f8e20ff */
[----:B--2---:R-:W2:Y:S02]  /*4880*/  SYNCS.PHASECHK.TRANS64.TRYWAIT P0, [R0+URZ+0x80], R3 ;  /* 0x00008003000075a7 */ /* 0x004ea400080011ff */
[----:B-12---:R-:W-:Y:S05]  /*4890*/  @!P0 BRA `(.L_x_79) ;  /* 0x0000002800908947 */ /* 0x006fea0003800000 */
.L_x_132:
[----:B------:R-:W4:Y:S01]  /*48a0*/  LDC.64 R12, c[0x0][0xb10] ;  /* 0x0002c400ff0c7b82 */ /* 0x000f220000000a00 */
[----:B------:R-:W3:Y:S01]  /*48b0*/  LDS.128 R16, [R16+0x110] ;  /* 0x0001100010107984 */ /* 0x000ee20000000c00 */
[----:B-1----:R-:W-:Y:S01]  /*48c0*/  ISETP.NE.AND P1, PT, R73, 0x1, PT ;  /* 0x000000014900780c */ /* 0x002fe20003f25270 */
[----:B--2---:R-:W-:Y:S01]  /*48d0*/  VIADD R0, R0, 0x90 ;  /* 0x0000009000007836 */ /* 0x004fe20000000000 */
[----:B------:R-:W-:Y:S04]  /*48e0*/  ISETP.GE.AND P0, PT, R72, 0x1, PT ;  /* 0x000000014800780c */ /* 0x000fe80003f06270 */
[----:B------:R-:W1:Y:S01]  /*48f0*/  LDC.64 R10, c[0x0][0xb18] ;  /* 0x0002c600ff0a7b82 */ /* 0x000e620000000a00 */
[----:B------:R-:W-:Y:S01]  /*4900*/  PRMT R0, RZ, 0x654, R0 ;  /* 0x00000654ff007816 */ /* 0x000fe20000000000 */
[----:B------:R-:W-:Y:S01]  /*4910*/  @!PT LDS RZ, [RZ] ;  /* 0x00000000fffff984 */ /* 0x000fe20000000800 */
[----:B------:R-:W-:Y:S01]  /*4920*/  @!PT LDS RZ, [RZ] ;  /* 0x00000000fffff984 */ /* 0x000fe20000000800 */
[----:B------:R-:W-:Y:S01]  /*4930*/  @!PT LDS RZ, [RZ] ;  /* 0x00000000fffff984 */ /* 0x000fe20000000800 */
[----:B------:R-:W-:Y:S01]  /*4940*/  @!PT LDS RZ, [RZ] ;  /* 0x00000000fffff984 */ /* 0x000fe20000000800 */
[----:B------:R2:W-:Y:S06]  /*4950*/  MEMBAR.ALL.CTA ;  /* 0x0000000000007992 */ /* 0x0005ec0000008000 */
[----:B--2---:R-:W2:Y:S01]  /*4960*/  FENCE.VIEW.ASYNC.S ;  /* 0x00000000000073c6 */ /* 0x004ea20000000000 */
[----:B------:R-:W1:Y:S08]  /*4970*/  @!P1 LDC R14, c[0x0][0xb20] ;  /* 0x0002c800ff0e9b82 */ /* 0x000e700000000800 */
[----:B------:R-:W1:Y:S01]  /*4980*/  @!P1 LDC R9, c[0x0][0xb0c] ;  /* 0x0002c300ff099b82 */ /* 0x000e620000000800 */
[----:B--2---:R2:W-:Y:S01]  /*4990*/  SYNCS.ARRIVE.TRANS64.RED.A1T0 RZ, [R0+URZ], RZ ;  /* 0x000000ff00ff79a7 */ /* 0x0045e200081004ff */
[----:B---3--:R-:W-:Y:S04]  /*49a0*/  LOP3.LUT P4, RZ, R18, 0x1, RZ, 0xc0, !PT ;  /* 0x0000000112ff7812 */ /* 0x008fe8000788c0ff */
[----:B------:R-:W-:Y:S09]  /*49b0*/  P2R R180, PR, RZ, 0x10 ;  /* 0x00000010ffb47803 */ /* 0x000ff20000000000 */
[----:B------:R-:W-:Y:S02]  /*49c0*/  @P4 MOV R77, R16 ;  /* 0x00000010004d4202 */ /* 0x000fe40000000f00 */
[----:B------:R-:W-:Y:S01]  /*49d0*/  @P4 LOP3.LUT R75, R17, 0xffff, RZ, 0xc0, !PT ;  /* 0x0000ffff114b4812 */ /* 0x000fe200078ec0ff */
[----:B--2-4-:R-:W-:Y:S06]  /*49e0*/  @!P0 BRA `(.L_x_80) ;  /* 0x0000000000a48947 */ /* 0x014fec0003800000 */
[----:B------:R-:W-:Y:S01]  /*49f0*/  IMAD.HI.U32 R21, R172, R71, RZ ;  /* 0x00000047ac157227 */ /* 0x000fe200078e00ff */
[----:B------:R-:W-:Y:S02]  /*4a00*/  ISETP.NE.AND P0, PT, R70, 0x1, PT ;  /* 0x000000014600780c */ /* 0x000fe40003f05270 */
[----:B------:R-:W-:Y:S01]  /*4a10*/  ISETP.NE.AND P2, PT, R72, 0x1, PT ;  /* 0x000000014800780c */ /* 0x000fe20003f45270 */
[----:B------:R-:W-:Y:S01]  /*4a20*/  IMAD.HI.U32 R20, R167, R152, RZ ;  /* 0x00000098a7147227 */ /* 0x000fe200078e00ff */
[----:B------:R-:W-:Y:S02]  /*4a30*/  SHF.R.U32.HI R21, RZ, R170, R21 ;  /* 0x000000aaff157219 */ /* 0x000fe40000011615 */
[----:B------:R-:W-:Y:S01]  /*4a40*/  ISETP.NE.AND P3, PT, R74, 0x1, PT ;  /* 0x000000014a00780c */ /* 0x000fe20003f65270 */
[----:B------:R-:W-:Y:S01]  /*4a50*/  IMAD.HI.U32 R24, R77, R152, RZ ;  /* 0x000000984d187227 */ /* 0x000fe200078e00ff */
[----:B------:R-:W-:Y:S02]  /*4a60*/  SHF.R.U32.HI R20, RZ, R153, R20 ;  /* 0x00000099ff147219 */ /* 0x000fe40000011614 */
[----:B------:R-:W-:Y:S01]  /*4a70*/  SEL R3, R172, R21, !P0 ;  /* 0x00000015ac037207 */ /* 0x000fe20004000000 */
[----:B------:R-:W-:Y:S01]  /*4a80*/  IMAD.HI.U32 R21, R75, R71, RZ ;  /* 0x000000474b157227 */ /* 0x000fe200078e00ff */
[----:B------:R-:W-:Y:S02]  /*4a90*/  SEL R7, R167, R20, !P3 ;  /* 0x00000014a7077207 */ /* 0x000fe40005800000 */
[----:B------:R-:W-:Y:S01]  /*4aa0*/  SHF.R.U32.HI R24, RZ, R153, R24 ;  /* 0x00000099ff187219 */ /* 0x000fe20000011618 */
[-C--:B------:R-:W-:Y:S04]  /*4ab0*/  IMAD.HI.U32 R20, R3, R68.reuse, RZ ;  /* 0x0000004403147227 */ /* 0x080fe800078e00ff */
[----:B------:R-:W-:Y:S01]  /*4ac0*/  IMAD.HI.U32 R22, R7, R68, RZ ;  /* 0x0000004407167227 */ /* 0x000fe200078e00ff */
[-C--:B------:R-:W-:Y:S02]  /*4ad0*/  @P2 SHF.R.U32.HI R3, RZ, R69.reuse, R20 ;  /* 0x00000045ff032219 */ /* 0x080fe40000011614 */
[----:B------:R-:W-:Y:S02]  /*4ae0*/  SHF.R.U32.HI R20, RZ, R170, R21 ;  /* 0x000000aaff147219 */ /* 0x000fe40000011615 */
[----:B------:R-:W-:Y:S01]  /*4af0*/  @P2 SHF.R.U32.HI R7, RZ, R69, R22 ;  /* 0x00000045ff072219 */ /* 0x000fe20000011616 */
[C---:B------:R-:W-:Y:S01]  /*4b00*/  IMAD R2, R72.reuse, R3, RZ ;  /* 0x0000000348027224 */ /* 0x040fe200078e02ff */
[----:B------:R-:W-:Y:S02]  /*4b10*/  SEL R5, R75, R20, !P0 ;  /* 0x000000144b057207 */ /* 0x000fe40004000000 */
[----:B------:R-:W-:Y:S01]  /*4b20*/  SEL R3, R77, R24, !P3 ;  /* 0x000000184d037207 */ /* 0x000fe20005800000 */
[----:B------:R-:W-:Y:S01]  /*4b30*/  IMAD R4, R72, R7, RZ ;  /* 0x0000000748047224 */ /* 0x000fe200078e02ff */
[C---:B------:R-:W-:Y:S01]  /*4b40*/  ISETP.GE.AND P0, PT, R5.reuse, R2, PT ;  /* 0x000000020500720c */ /* 0x040fe20003f06270 */
[----:B------:R-:W-:Y:S03]  /*4b50*/  IMAD.HI.U32 R6, R5, R68, RZ ;  /* 0x0000004405067227 */ /* 0x000fe600078e00ff */
[----:B------:R-:W-:Y:S01]  /*4b60*/  ISETP.GE.OR P0, PT, R3, R4, P0 ;  /* 0x000000040300720c */ /* 0x000fe20000706670 */
[----:B------:R-:W-:Y:S01]  /*4b70*/  IMAD.MOV R4, RZ, RZ, -R3 ;  /* 0x000000ffff047224 */ /* 0x000fe200078e0a03 */
[-C--:B------:R-:W-:Y:S03]  /*4b80*/  SHF.R.U32.HI R6, RZ, R69.reuse, R6 ;  /* 0x00000045ff067219 */ /* 0x080fe60000011606 */
[----:B------:R-:W-:Y:S01]  /*4b90*/  IMAD R77, R74, R4, R77 ;  /* 0x000000044a4d7224 */ /* 0x000fe200078e024d */
[----:B------:R-:W-:Y:S05]  /*4ba0*/  SEL R15, R5, R6, !P2 ;  /* 0x00000006050f7207 */ /* 0x000fea0005000000 */
[----:B------:R-:W-:Y:S02]  /*4bb0*/  IMAD.MOV R6, RZ, RZ, -R15 ;  /* 0x000000ffff067224 */ /* 0x000fe400078e0a0f */
[C---:B------:R-:W-:Y:S04]  /*4bc0*/  @!P0 IMAD.HI.U32 R2, R3.reuse, R68, RZ ;  /* 0x0000004403028227 */ /* 0x040fe800078e00ff */
[----:B------:R-:W-:Y:S01]  /*4bd0*/  IMAD R6, R72, R6, R5 ;  /* 0x0000000648067224 */ /* 0x000fe200078e0205 */
[----:B------:R-:W-:Y:S04]  /*4be0*/  @!P0 SHF.R.U32.HI R2, RZ, R69, R2 ;  /* 0x00000045ff028219 */ /* 0x000fe80000011602 */
[----:B------:R-:W-:Y:S02]  /*4bf0*/  @!P0 SEL R0, R3, R2, !P2 ;  /* 0x0000000203008207 */ /* 0x000fe40005000000 */
[----:B------:R-:W-:Y:S02]  /*4c00*/  IADD3 R2, PT, PT, -R5, RZ, RZ ;  /* 0x000000ff05027210 */ /* 0x000fe40007ffe1ff */
[----:B------:R-:W-:Y:S01]  /*4c10*/  @!P0 IADD3 R8, PT, PT, R15, -R0, RZ ;  /* 0x800000000f088210 */ /* 0x000fe20007ffe0ff */
[----:B------:R-:W-:Y:S02]  /*4c20*/  @!P0 IMAD R0, R7, R6, R0 ;  /* 0x0000000607008224 */ /* 0x000fe400078e0200 */
[----:B------:R-:W-:Y:S02]  /*4c30*/  IMAD R75, R70, R2, R75 ;  /* 0x00000002464b7224 */ /* 0x000fe400078e024b */
[----:B------:R-:W-:Y:S02]  /*4c40*/  @!P0 IMAD R5, R8, R72, R3 ;  /* 0x0000004808058224 */ /* 0x000fe400078e0203 */
[----:B------:R-:W-:Y:S04]  /*4c50*/  @!P0 IMAD.MOV.U32 R3, RZ, RZ, R0 ;  /* 0x000000ffff038224 */ /* 0x000fe800078e0000 */
[----:B------:R-:W-:Y:S02]  /*4c60*/  IMAD R77, R3, R74, R77 ;  /* 0x0000004a034d7224 */ /* 0x000fe400078e024d */
[----:B------:R-:W-:Y:S07]  /*4c70*/  IMAD R75, R5, R70, R75 ;  /* 0x00000046054b7224 */ /* 0x000fee00078e024b */
.L_x_80:
[----:B------:R-:W-:Y:S01]  /*4c80*/  @!P1 IMAD.HI.U32 R0, R77, R12, RZ ;  /* 0x0000000c4d009227 */ /* 0x000fe200078e00ff */
[----:B-1----:R-:W-:Y:S01]  /*4c90*/  @!P1 ISETP.NE.AND P0, PT, R10, 0x1, PT ;  /* 0x000000010a00980c */ /* 0x002fe20003f05270 */
[----:B------:R-:W-:Y:S01]  /*4ca0*/  ULOP3.LUT UP0, URZ, UR42, 0x1b0, URZ, 0xc0, !UPT ;  /* 0x000001b02aff7892 */ /* 0x000fe2000f80c0ff */
[----:B------:R-:W-:Y:S01]  /*4cb0*/  @!P1 ISETP.NE.AND P2, PT, R9, 0x1, PT ;  /* 0x000000010900980c */ /* 0x000fe20003f45270 */
[----:B------:R-:W-:Y:S01]  /*4cc0*/  @!P1 IMAD.HI.U32 R3, R75, R11, RZ ;  /* 0x0000000b4b039227 */ /* 0x000fe200078e00ff */
[----:B------:R-:W-:Y:S02]  /*4cd0*/  @!P1 SHF.R.U32.HI R0, RZ, R13, R0 ;  /* 0x0000000dff009219 */ /* 0x000fe40000011600 */
[----:B------:R-:W-:Y:S01]  /*4ce0*/  @P4 SHF.R.U32.HI R171, RZ, 0x10, R17 ;  /* 0x00000010ffab4819 */ /* 0x000fe20000011611 */
[----:B------:R-:W-:Y:S01]  /*4cf0*/  VIADD R181, R181, 0x1 ;  /* 0x00000001b5b57836 */ /* 0x000fe20000000000 */
[----:B------:R-:W-:Y:S02]  /*4d00*/  @!P1 SHF.R.U32.HI R2, RZ, R14, R3 ;  /* 0x0000000eff029219 */ /* 0x000fe40000011603 */
[----:B------:R-:W-:Y:S02]  /*4d10*/  @!P1 SEL R3, R77, R0, !P2 ;  /* 0x000000004d039207 */ /* 0x000fe40005000000 */
[----:B------:R-:W-:Y:S05]  /*4d20*/  @!P1 SEL R2, R75, R2, !P0 ;  /* 0x000000024b029207 */ /* 0x000fea0004000000 */
[----:B------:R-:W-:Y:S02]  /*4d30*/  @!P1 IMAD.IADD R0, R2, 0x1, -R3 ;  /* 0x0000000102009824 */ /* 0x000fe400078e0a03 */
[----:B------:R-:W-:Y:S02]  /*4d40*/  @!P1 IMAD.IADD R2, R3, 0x1, -R2 ;  /* 0x0000000103029824 */ /* 0x000fe400078e0a02 */
[----:B------:R-:W-:Y:S02]  /*4d50*/  @!P1 IMAD R77, R0, R9, R77 ;  /* 0x00000009004d9224 */ /* 0x000fe400078e024d */
[----:B------:R-:W-:Y:S01]  /*4d60*/  @!P1 IMAD R75, R2, R10, R75 ;  /* 0x0000000a024b9224 */ /* 0x000fe200078e024b */
[----:B------:R-:W-:Y:S06]  /*4d70*/  BRA.U !UP0, `(.L_x_81) ;  /* 0x0000000108407547 */ /* 0x000fec000b800000 */
[----:B------:R-:W1:Y:S01]  /*4d80*/  LDCU.64 UR8, c[0x4][0x80] ;  /* 0x01001000ff0877ac */ /* 0x000e620008000a00 */
[----:B------:R-:W-:Y:S01]  /*4d90*/  MOV R3, 0x0 ;  /* 0x0000000000037802 */ /* 0x000fe20000000f00 */
[----:B------:R-:W-:Y:S02]  /*4da0*/  HFMA2 R12, -RZ, RZ, 0, 5.9604644775390625e-08 ;  /* 0x00000001ff0c7431 */ /* 0x000fe400000001ff */
[----:B------:R-:W-:Y:S02]  /*4db0*/  IMAD.MOV.U32 R8, RZ, RZ, 0x70 ;  /* 0x00000070ff087424 */ /* 0x000fe400078e00ff */
[----:B------:R-:W-:Y:S01]  /*4dc0*/  IMAD.MOV.U32 R13, RZ, RZ, RZ ;  /* 0x000000ffff0d7224 */ /* 0x000fe200078e00ff */
[----:B------:R-:W2:Y:S01]  /*4dd0*/  LDCU.64 UR6, c[0x4][0x88] ;  /* 0x01001100ff0677ac */ /* 0x000ea20008000a00 */
[----:B------:R-:W3:Y:S01]  /*4de0*/  LDC.64 R2, c[0x4][R3] ;  /* 0x0100000003027b82 */ /* 0x000ee20000000a00 */
[----:B------:R-:W4:Y:S01]  /*4df0*/  LDCU.64 UR4, c[0x4][0x8] ;  /* 0x01000100ff0477ac */ /* 0x000f220008000a00 */
[----:B-1----:R-:W-:Y:S01]  /*4e00*/  MOV R5, UR9 ;  /* 0x0000000900057c02 */ /* 0x002fe20008000f00 */
[----:B------:R-:W-:Y:S01]  /*4e10*/  IMAD.U32 R4, RZ, RZ, UR8 ;  /* 0x00000008ff047e24 */ /* 0x000fe2000f8e00ff */
[----:B--2---:R-:W-:Y:S01]  /*4e20*/  MOV R7, UR7 ;  /* 0x0000000700077c02 */ /* 0x004fe20008000f00 */
[----:B------:R-:W-:Y:S01]  /*4e30*/  IMAD.U32 R6, RZ, RZ, UR6 ;  /* 0x00000006ff067e24 */ /* 0x000fe2000f8e00ff */
[----:B----4-:R-:W-:Y:S01]  /*4e40*/  MOV R11, UR5 ;  /* 0x00000005000b7c02 */ /* 0x010fe20008000f00 */
[----:B------:R-:W-:Y:S02]  /*4e50*/  IMAD.U32 R10, RZ, RZ, UR4 ;  /* 0x00000004ff0a7e24 */ /* 0x000fe4000f8e00ff */
[----:B------:R-:W-:Y:S07]  /*4e60*/  LEPC R20, `(.L_x_81) ;  /* 0x000000001014794e */ /* 0x000fee0000000000 */
[----:B---3-5:R-:W-:Y:S05]  /*4e70*/  CALL.ABS.NOINC R2 ;  /* 0x0000000002007343 */ /* 0x028fea0003c00000 */
.L_x_81:
[----:B------:R-:W-:Y:S01]  /*4e80*/  LOP3.LUT P0, RZ, R179, 0x1b0, RZ, 0xc0, !PT ;  /* 0x000001b0b3ff7812 */ /* 0x000fe2000780c0ff */
[----:B------:R-:W-:Y:S11]  /*4e90*/  BSSY.RECONVERGENT B6, `(.L_x_82) ;  /* 0x0000013000067945 */ /* 0x000ff60003800200 */
[----:B------:R-:W-:Y:S01]  /*4ea0*/  @!UPT UIADD3 URZ, UPT, UPT, URZ, URZ, URZ ;  /* 0x000000fffffff290 */ /* 0x000fe2000fffe0ff */
[----:B------:R-:W-:Y:S05]  /*4eb0*/  @!P0 BRA `(.L_x_83) ;  /* 0x0000000000408947 */ /* 0x000fea0003800000 */
        /* <DEDUP_REMOVED lines=16> */
.L_x_83:
[----:B------:R-:W-:Y:S05]  /*4fc0*/  BSYNC.RECONVERGENT B6 ;  /* 0x0000000000067941 */ /* 0x000fea0003800200 */
.L_x_82:
[----:B------:R-:W-:Y:S01]  /*4fd0*/  ISETP.NE.U32.AND P3, PT, R150, RZ, PT ;  /* 0x000000ff9600720c */ /* 0x000fe20003f65070 */
[----:B------:R-:W-:Y:S01]  /*4fe0*/  UISETP.NE.AND UP1, UPT, UR44, URZ, UPT ;  /* 0x000000ff2c00728c */ /* 0x000fe2000bf25270 */
[----:B------:R-:W-:Y:S02]  /*4ff0*/  ISETP.NE.U32.AND P4, PT, R146, RZ, PT ;  /* 0x000000ff9200720c */ /* 0x000fe40003f85070 */
[----:B------:R-:W-:Y:S02]  /*5000*/  ISETP.NE.AND.EX P3, PT, R151, RZ, PT, P3 ;  /* 0x000000ff9700720c */ /* 0x000fe40003f65330 */
[----:B------:R-:W-:Y:S02]  /*5010*/  PLOP3.LUT P1, PT, PT, PT, PT, 0x8, 0x80 ;  /* 0x000000000080781c */ /* 0x000fe40003f2e170 */
[----:B------:R-:W-:Y:S02]  /*5020*/  PLOP3.LUT P0, PT, PT, PT, UP1, 0x80, 0x8 ;  /* 0x000000000008781c */ /* 0x000fe40003f0f018 */
[----:B------:R-:W-:Y:S02]  /*5030*/  ISETP.NE.AND.EX P4, PT, R147, RZ, PT, P4 ;  /* 0x000000ff9300720c */ /* 0x000fe40003f85340 */
[----:B------:R-:W1:Y:S09]  /*5040*/  @UP1 LDCU.64 UR4, c[0x0][0x888] ;  /* 0x00011100ff0417ac */ /* 0x000e720008000a00 */
[----:B------:R-:W-:Y:S01]  /*5050*/  @P0 PLOP3.LUT P1, PT, P3, PT, PT, 0x80, 0x8 ;  /* 0x000000000008081c */ /* 0x000fe20001f2f070 */
[----:B-1----:R-:W-:Y:S04]  /*5060*/  @UP1 UISETP.NE.U32.AND UP0, UPT, UR4, URZ, UPT ;  /* 0x000000ff0400128c */ /* 0x002fe8000bf05070 */
[----:B------:R-:W-:Y:S04]  /*5070*/  @UP1 UISETP.NE.AND.EX UP0, UPT, UR5, URZ, UPT, UP0 ;  /* 0x000000ff0500128c */ /* 0x000fe8000bf05300 */
[----:B------:R-:W-:Y:S01]  /*5080*/  @UP1 USEL UR4, URZ, 0xffffffff, UP0 ;  /* 0xffffffffff041887 */ /* 0x000fe20008000000 */
[----:B------:R-:W-:Y:S11]  /*5090*/  @!P3 BRA `(.L_x_84) ;  /* 0x00000000002cb947 */ /* 0x000ff60003800000 */
[----:B------:R-:W-:Y:S01]  /*50a0*/  ISETP.NE.U32.AND P2, PT, R148, RZ, PT ;  /* 0x000000ff9400720c */ /* 0x000fe20003f45070 */
[----:B------:R-:W-:Y:S03]  /*50b0*/  IMAD.MOV.U32 R164, RZ, RZ, 0x1 ;  /* 0x00000001ffa47424 */ /* 0x000fe600078e00ff */
[----:B------:R-:W-:Y:S11]  /*50c0*/  ISETP.NE.AND.EX P2, PT, R149, RZ, PT, P2 ;  /* 0x000000ff9500720c */ /* 0x000ff60003f45320 */
[----:B------:R-:W-:Y:S02]  /*50d0*/  @!UPT UIADD3 URZ, UPT, UPT, URZ, URZ, URZ ;  /* 0x000000fffffff290 */ /* 0x000fe4000fffe0ff */
[----:B------:R-:W1:Y:S01]  /*50e0*/  @P2 LDC.64 R2, c[0x0][0x888] ;  /* 0x00022200ff022b82 */ /* 0x000e620000000a00 */
[----:B------:R-:W-:Y:S04]  /*50f0*/  @P2 IMAD R0, R150, UR36, RZ ;  /* 0x0000002496002c24 */ /* 0x000fe8000f8e02ff */
[----:B-1----:R-:W-:Y:S04]  /*5100*/  @P2 IMAD.WIDE R2, R0, 0x4, R2 ;  /* 0x0000000400022825 */ /* 0x002fe800078e0202 */
[----:B------:R-:W-:Y:S01]  /*5110*/  HFMA2 R0, -RZ, RZ, 0, 5.9604644775390625e-08 ;  /* 0x00000001ff007431 */ /* 0x000fe200000001ff */
[----:B-----5:R1:W5:Y:S04]  /*5120*/  @P2 LDG.E R81, desc[UR40][R2.64] ;  /* 0x0000002802512981 */ /* 0x020368000c1e1900 */
[----:B------:R-:W-:Y:S01]  /*5130*/  @!P2 PRMT R164, R0, 0x7610, R164 ;  /* 0x0000761000a4a816 */ /* 0x000fe200000000a4 */
[----:B-1----:R-:W2:Y:S06]  /*5140*/  @!P2 LDC R81, c[0x0][0x880] ;  /* 0x00022000ff51ab82 */ /* 0x002eac0000000800 */
.L_x_84:
[----:B------:R-:W-:Y:S05]  /*5150*/  @!P4 BRA `(.L_x_85) ;  /* 0x000000000020c947 */ /* 0x000fea0003800000 */
[----:B------:R-:W-:Y:S04]  /*5160*/  ISETP.NE.U32.AND P2, PT, R144, RZ, PT ;  /* 0x000000ff9000720c */ /* 0x000fe80003f45070 */
[----:B------:R-:W-:Y:S11]  /*5170*/  ISETP.NE.AND.EX P2, PT, R145, RZ, PT, P2 ;  /* 0x000000ff9100720c */ /* 0x000ff60003f45320 */
[----:B------:R-:W-:Y:S02]  /*5180*/  @!UPT UIADD3 URZ, UPT, UPT, URZ, URZ, URZ ;  /* 0x000000fffffff290 */ /* 0x000fe4000fffe0ff */
[----:B------:R-:W1:Y:S01]  /*5190*/  @P2 LDC.64 R2, c[0x0][0x8a8] ;  /* 0x00022a00ff022b82 */ /* 0x000e620000000a00 */
[----:B------:R-:W-:Y:S04]  /*51a0*/  @P2 IMAD R0, R146, UR36, RZ ;  /* 0x0000002492002c24 */ /* 0x000fe8000f8e02ff */
[----:B-1----:R-:W-:Y:S05]  /*51b0*/  @P2 IMAD.WIDE R2, R0, 0x4, R2 ;  /* 0x0000000400022825 */ /* 0x002fea00078e0202 */
[----:B-----5:R1:W5:Y:S02]  /*51c0*/  @P2 LDG.E R78, desc[UR40][R2.64] ;  /* 0x00000028024e2981 */ /* 0x020364000c1e1900 */
[----:B-1----:R-:W3:Y:S02]  /*51d0*/  @!P2 LDC R78, c[0x0][0x8a0] ;  /* 0x00022800ff4eab82 */ /* 0x002ee40000000800 */
.L_x_85:
[----:B--2--5:R-:W-:Y:S01]  /*51e0*/  @P0 FSETP.NEU.AND P4, PT, R81, RZ, PT ;  /* 0x000000ff5100020b */ /* 0x024fe20003f8d000 */
[----:B------:R-:W-:Y:S01]  /*51f0*/  IMAD.U32 R0, RZ, RZ, UR4 ;  /* 0x00000004ff007e24 */ /* 0x000fe2000f8e00ff */
[----:B------:R-:W-:Y:S01]  /*5200*/  @P0 LOP3.LUT P2, RZ, R164, 0xff, RZ, 0xc0, !PT ;  /* 0x000000ffa4ff0812 */ /* 0x000fe2000784c0ff */
[----:B------:R-:W-:Y:S01]  /*5210*/  BSSY B1, `(.L_x_86) ;  /* 0x000003d000017945 */ /* 0x000fe20003800000 */
[----:B------:R-:W-:Y:S01]  /*5220*/  @P0 SEL R3, RZ, 0xffffffff, P4 ;  /* 0xffffffffff030807 */ /* 0x000fe20002000000 */
[C---:B------:R-:W-:Y:S01]  /*5230*/  IMAD R64, R76.reuse, 0x40, R79 ;  /* 0x000000404c407824 */ /* 0x040fe200078e024f */
[----:B------:R-:W-:Y:S02]  /*5240*/  LEA R156, R76, UR43, 0x3 ;  /* 0x0000002b4c9c7c11 */ /* 0x000fe4000f8e18ff */
[----:B------:R-:W-:Y:S02]  /*5250*/  CS2R R86, SRZ ;  /* 0x0000000000567805 */ /* 0x000fe4000001ff00 */
[----:B------:R-:W-:Y:S02]  /*5260*/  @P1 SEL R3, R0, R3, !P2 ;  /* 0x0000000300031207 */ /* 0x000fe40005000000 */
[----:B------:R-:W-:Y:S02]  /*5270*/  CS2R R84, SRZ ;  /* 0x0000000000547805 */ /* 0x000fe4000001ff00 */
[----:B------:R-:W-:Y:S02]  /*5280*/  SHF.L.U32 R5, R175, 0x1f, RZ ;  /* 0x0000001faf057819 */ /* 0x000fe400000006ff */
[----:B------:R-:W-:Y:S02]  /*5290*/  CS2R R90, SRZ ;  /* 0x00000000005a7805 */ /* 0x000fe4000001ff00 */
[----:B------:R-:W-:Y:S02]  /*52a0*/  @P0 LOP3.LUT R3, R3, 0x1, RZ, 0xc0, !PT ;  /* 0x0000000103030812 */ /* 0x000fe400078ec0ff */
[----:B------:R-:W-:Y:S02]  /*52b0*/  CS2R R88, SRZ ;  /* 0x0000000000587805 */ /* 0x000fe4000001ff00 */
[----:B------:R-:W-:Y:S02]  /*52c0*/  PLOP3.LUT P5, PT, PT, PT, PT, 0x8, 0x80 ;  /* 0x000000000080781c */ /* 0x000fe40003fae170 */
[----:B------:R-:W-:Y:S02]  /*52d0*/  CS2R R98, SRZ ;  /* 0x0000000000627805 */ /* 0x000fe4000001ff00 */
[----:B------:R-:W-:Y:S02]  /*52e0*/  ISETP.NE.U32.OR P1, PT, R3, 0x1, !P0 ;  /* 0x000000010300780c */ /* 0x000fe40004725470 */
[----:B------:R-:W-:Y:S02]  /*52f0*/  CS2R R96, SRZ ;  /* 0x0000000000607805 */ /* 0x000fe4000001ff00 */
[----:B------:R-:W-:Y:S02]  /*5300*/  CS2R R94, SRZ ;  /* 0x00000000005e7805 */ /* 0x000fe4000001ff00 */
[----:B------:R-:W-:Y:S07]  /*5310*/  CS2R R92, SRZ ;  /* 0x00000000005c7805 */ /* 0x000fee000001ff00 */
[----:B------:R-:W-:Y:S04]  /*5320*/  @P1 SHF.L.U32 R2, R173, 0x1f, RZ ;  /* 0x0000001fad021819 */ /* 0x000fe800000006ff */
[----:B------:R-:W1:Y:S01]  /*5330*/  @P1 SYNCS.PHASECHK.TRANS64.TRYWAIT P0, [UR43+0x60], R2 ;  /* 0x00006002ff0015a7 */ /* 0x000e62000800112b */
[----:B------:R2:W4:Y:S01]  /*5340*/  SYNCS.PHASECHK.TRANS64.TRYWAIT P4, [R156+URZ+0xa0], R5 ;  /* 0x0000a0059c0075a7 */ /* 0x00052200080811ff */
[----:B-1----:R-:W-:Y:S01]  /*5350*/  @P1 PLOP3.LUT P5, PT, P0, PT, PT, 0x8, 0x80 ;  /* 0x000000000080181c */ /* 0x002fe200007ae170 */
[----:B------:R-:W-:Y:S01]  /*5360*/  @!UPT UIADD3 URZ, UPT, UPT, URZ, URZ, URZ ;  /* 0x000000fffffff290 */ /* 0x000fe2000fffe0ff */
[----:B--2-4-:R-:W-:Y:S11]  /*5370*/  @!P1 BRA `(.L_x_87) ;  /* 0x0000000000989947 */ /* 0x014ff60003800000 */
[----:B------:R-:W-:Y:S01]  /*5380*/  ISETP.NE.U32.AND P0, PT, RZ, UR38, PT ;  /* 0x00000026ff007c0c */ /* 0x000fe2000bf05070 */
[----:B------:R-:W-:Y:S01]  /*5390*/  BSSY B0, `(.L_x_88) ;  /* 0x0000016000007945 */ /* 0x000fe20003800000 */
[----:B------:R-:W-:Y:S02]  /*53a0*/  FSETP.NEU.AND P2, PT, R81, RZ, PT ;  /* 0x000000ff5100720b */ /* 0x000fe40003f4d000 */
[----:B------:R-:W-:Y:S02]  /*53b0*/  CS2R R94, SRZ ;  /* 0x00000000005e7805 */ /* 0x000fe4000001ff00 */
[----:B------:R-:W-:Y:S02]  /*53c0*/  ISETP.NE.AND.EX P0, PT, RZ, UR39, PT, P0 ;  /* 0x00000027ff007c0c */ /* 0x000fe4000bf05300 */
[----:B------:R-:W-:Y:S02]  /*53d0*/  CS2R R92, SRZ ;  /* 0x00000000005c7805 */ /* 0x000fe4000001ff00 */
[----:B------:R-:W-:Y:S02]  /*53e0*/  LOP3.LUT P1, RZ, R164, 0xff, RZ, 0xc0, !PT ;  /* 0x000000ffa4ff7812 */ /* 0x000fe4000782c0ff */
[----:B------:R-:W-:Y:S02]  /*53f0*/  CS2R R98, SRZ ;  /* 0x0000000000627805 */ /* 0x000fe4000001ff00 */
[----:B------:R-:W-:Y:S02]  /*5400*/  SEL R0, RZ, 0xffffffff, P2 ;  /* 0xffffffffff007807 */ /* 0x000fe40001000000 */
[----:B------:R-:W-:Y:S02]  /*5410*/  CS2R R96, SRZ ;  /* 0x0000000000607805 */ /* 0x000fe4000001ff00 */
[----:B------:R-:W-:Y:S02]  /*5420*/  SEL R3, RZ, 0xffffffff, P0 ;  /* 0xffffffffff037807 */ /* 0x000fe40000000000 */
[----:B------:R-:W-:Y:S02]  /*5430*/  CS2R R90, SRZ ;  /* 0x00000000005a7805 */ /* 0x000fe4000001ff00 */
[----:B------:R-:W-:Y:S02]  /*5440*/  CS2R R88, SRZ ;  /* 0x0000000000587805 */ /* 0x000fe4000001ff00 */
[----:B------:R-:W-:Y:S02]  /*5450*/  CS2R R86, SRZ ;  /* 0x0000000000567805 */ /* 0x000fe4000001ff00 */
[----:B------:R-:W-:Y:S02]  /*5460*/  @P3 SEL R0, R3, R0, !P1 ;  /* 0x0000000003003207 */ /* 0x000fe40004800000 */
[----:B------:R-:W-:Y:S02]  /*5470*/  CS2R R84, SRZ ;  /* 0x0000000000547805 */ /* 0x000fe4000001ff00 */
[----:B------:R-:W-:Y:S04]  /*5480*/  LOP3.LUT R0, R0, 0x1, RZ, 0xc0, !PT ;  /* 0x0000000100007812 */ /* 0x000fe800078ec0ff */
[----:B------:R-:W-:Y:S01]  /*5490*/  ISETP.NE.U32.AND P0, PT, R0, 0x1, PT ;  /* 0x000000010000780c */ /* 0x000fe20003f05070 */
[----:B------:R-:W-:Y:S01]  /*54a0*/  @!UPT UIADD3 URZ, UPT, UPT, URZ, URZ, URZ ;  /* 0x000000fffffff290 */ /* 0x000fe2000fffe0ff */
[----:B------:R-:W-:Y:S11]  /*54b0*/  @!P5 BRA `(.L_x_89) ;  /* 0x00000000000cd947 */ /* 0x000ff60003800000 */
[----:B------:R-:W-:Y:S04]  /*54c0*/  SHF.L.U32 R3, R173, 0x1f, RZ ;  /* 0x0000001fad037819 */ /* 0x000fe800000006ff */
[----:B------:R-:W1:Y:S02]  /*54d0*/  SYNCS.PHASECHK.TRANS64.TRYWAIT P1, [UR43+0x60], R3 ;  /* 0x00006003ff0075a7 */ /* 0x000e64000802112b */
[----:B-1----:R-:W-:Y:S05]  /*54e0*/  @!P1 BRA `(.L_x_90) ;  /* 0x0000001c00909947 */ /* 0x002fea0003800000 */
.L_x_89:
[----:B------:R-:W-:Y:S05]  /*54f0*/  BSYNC B0 ;  /* 0x0000000000007941 */ /* 0x000fea0003800000 */
.L_x_88:
[----:B------:R2:W4:Y:S01]  /*5500*/  @P0 LDS.128 R92, [R168+UR43+0x200] ;  /* 0x0002002ba85c0984 */ /* 0x0005220008000c00 */
[----:B------:R-:W-:Y:S01]  /*5510*/  UIADD3 UR4, UPT, UPT, UR43, 0x68, URZ ;  /* 0x000000682b047890 */ /* 0x000fe2000fffe0ff */
[----:B------:R-:W-:Y:S02]  /*5520*/  LOP3.LUT R173, R173, 0x1, RZ, 0x3c, !PT ;  /* 0x00000001adad7812 */ /* 0x000fe400078e3cff */
[----:B------:R2:W1:Y:S01]  /*5530*/  @P0 LDS.128 R96, [R178+0x10] ;  /* 0x00001000b2600984 */ /* 0x0004620000000c00 */
[----:B------:R-:W-:Y:S03]  /*5540*/  UPRMT UR4, UR37, 0x654, UR4 ;  /* 0x0000065425047896 */ /* 0x000fe60008000004 */
[----:B------:R2:W1:Y:S04]  /*5550*/  @P0 LDS.128 R88, [R177+0x20] ;  /* 0x00002000b1580984 */ /* 0x0004680000000c00 */
[----:B------:R2:W1:Y:S01]  /*5560*/  @P0 LDS.128 R84, [R176+0x30] ;  /* 0x00003000b0540984 */ /* 0x0004620000000c00 */
[----:B------:R-:W-:Y:S01]  /*5570*/  @!PT LDS RZ, [RZ] ;  /* 0x00000000fffff984 */ /* 0x000fe20000000800 */
[----:B------:R-:W-:Y:S01]  /*5580*/  @!PT LDS RZ, [RZ] ;  /* 0x00000000fffff984 */ /* 0x000fe20000000800 */
[----:B------:R-:W-:Y:S01]  /*5590*/  @!PT LDS RZ, [RZ] ;  /* 0x00000000fffff984 */ /* 0x000fe20000000800 */
[----:B------:R-:W-:Y:S01]  /*55a0*/  @!PT LDS RZ, [RZ] ;  /* 0x00000000fffff984 */ /* 0x000fe20000000800 */
[----:B------:R5:W-:Y:S06]  /*55b0*/  MEMBAR.ALL.CTA ;  /* 0x0000000000007992 */ /* 0x000bec0000008000 */
[----:B-----5:R-:W5:Y:S02]  /*55c0*/  FENCE.VIEW.ASYNC.S ;  /* 0x00000000000073c6 */ /* 0x020f640000000000 */
[----:B-----5:R-:W-:Y:S01]  /*55d0*/  SYNCS.ARRIVE.TRANS64.RED.A1T0 RZ, [UR4], RZ ;  /* 0x000000ffffff79a7 */ /* 0x020fe20008100404 */
.L_x_87:
[----:B------:R-:W-:Y:S05]  /*55e0*/  BSYNC B1 ;  /* 0x0000000000017941 */ /* 0x000fea0003800000 */
.L_x_86:
[----:B-1----:R-:W-:Y:S04]  /*55f0*/  SHF.R.U32.HI R0, RZ, 0x15, R64 ;  /* 0x00000015ff007819 */ /* 0x002fe80000011640 */
[----:B------:R-:W-:Y:S01]  /*5600*/  LOP3.LUT P0, RZ, R0, 0x3, R169, 0x48, !PT ;  /* 0x0000000300ff7812 */ /* 0x000fe200078048a9 */
[----:B------:R-:W-:Y:S01]  /*5610*/  @!UPT UIADD3 URZ, UPT, UPT, URZ, URZ, URZ ;  /* 0x000000fffffff290 */ /* 0x000fe2000fffe0ff */
[----:B------:R-:W-:Y:S11]  /*5620*/  @P4 BRA `(.L_x_91) ;  /* 0x0000000000084947 */ /* 0x000ff60003800000 */
[----:B------:R-:W1:Y:S02]  /*5630*/  SYNCS.PHASECHK.TRANS64.TRYWAIT P1, [R156+URZ+0xa0], R5 ;  /* 0x0000a0059c0075a7 */ /* 0x000e6400080211ff */
[----:B-1----:R-:W-:Y:S05]  /*5640*/  @!P1 BRA `(.L_x_92) ;  /* 0x0000001c00509947 */ /* 0x002fea0003800000 */
.L_x_91:
[----:B------:R-:W-:Y:S05]  /*5650*/  @!P0 BRA `(.L_x_93) ;  /* 0x0000000000408947 */ /* 0x000fea0003800000 */
[----:B------:R-:W1:Y:S01]  /*5660*/  LDCU.64 UR8, c[0x4][0x70] ;  /* 0x01000e00ff0877ac */ /* 0x000e620008000a00 */
[----:B------:R-:W-:Y:S01]  /*5670*/  MOV R3, 0x0 ;  /* 0x0000000000037802 */ /* 0x000fe20000000f00 */
[----:B------:R-:W-:Y:S02]  /*5680*/  HFMA2 R12, -RZ, RZ, 0, 5.9604644775390625e-08 ;  /* 0x00000001ff0c7431 */ /* 0x000fe400000001ff */
[----:B------:R-:W-:Y:S02]  /*5690*/  IMAD.MOV.U32 R8, RZ, RZ, 0x192 ;  /* 0x00000192ff087424 */ /* 0x000fe400078e00ff */
[----:B------:R-:W-:Y:S01]  /*56a0*/  IMAD.MOV.U32 R13, RZ, RZ, RZ ;  /* 0x000000ffff0d7224 */ /* 0x000fe200078e00ff */
[----:B------:R-:W5:Y:S01]  /*56b0*/  LDCU.64 UR6, c[0x4][0x78] ;  /* 0x01000f00ff0677ac */ /* 0x000f620008000a00 */
[----:B------:R-:W2:Y:S01]  /*56c0*/  LDC.64 R2, c[0x4][R3] ;  /* 0x0100000003027b82 */ /* 0x000ea20000000a00 */
[----:B------:R-:W3:Y:S01]  /*56d0*/  LDCU.64 UR4, c[0x4][0x10] ;  /* 0x01000200ff0477ac */ /* 0x000ee20008000a00 */
[----:B-1----:R-:W-:Y:S01]  /*56e0*/  MOV R5, UR9 ;  /* 0x0000000900057c02 */ /* 0x002fe20008000f00 */
[----:B------:R-:W-:Y:S01]  /*56f0*/  IMAD.U32 R4, RZ, RZ, UR8 ;  /* 0x00000008ff047e24 */ /* 0x000fe2000f8e00ff */
[----:B-----5:R-:W-:Y:S01]  /*5700*/  MOV R7, UR7 ;  /* 0x0000000700077c02 */ /* 0x020fe20008000f00 */
[----:B------:R-:W-:Y:S01]  /*5710*/  IMAD.U32 R6, RZ, RZ, UR6 ;  /* 0x00000006ff067e24 */ /* 0x000fe2000f8e00ff */
[----:B---3--:R-:W-:Y:S01]  /*5720*/  MOV R11, UR5 ;  /* 0x00000005000b7c02 */ /* 0x008fe20008000f00 */
[----:B------:R-:W-:Y:S02]  /*5730*/  IMAD.U32 R10, RZ, RZ, UR4 ;  /* 0x00000004ff0a7e24 */ /* 0x000fe4000f8e00ff */
[----:B------:R-:W-:Y:S07]  /*5740*/  LEPC R20, `(.L_x_93) ;  /* 0x000000001014794e */ /* 0x000fee0000000000 */
[----:B--2-4-:R-:W-:Y:S05]  /*5750*/  CALL.ABS.NOINC R2 ;  /* 0x0000000002007343 */ /* 0x014fea0003c00000 */
.L_x_93:
[----:B------:R-:W-:Y:S01]  /*5760*/  LOP3.LUT P0, RZ, R166, 0x60, RZ, 0xc0, !PT ;  /* 0x00000060a6ff7812 */ /* 0x000fe2000780c0ff */
[----:B------:R-:W-:Y:S05]  /*5770*/  WARPSYNC.ALL ;  /* 0x0000000000007948 */ /* 0x000fea0003800000 */
[----:B------:R-:W-:Y:S01]  /*5780*/  R2UR UR4, R64 ;  /* 0x00000000400472ca */ /* 0x000fe200000e0000 */
[----:B------:R-:W-:Y:S01]  /*5790*/  BSSY.RECONVERGENT B0, `(.L_x_94) ;  /* 0x0000121000007945 */ /* 0x000fe20003800200 */
[-C--:B----4-:R-:W-:Y:S02]  /*57a0*/  F2FP.F16.E5M2.UNPACK_B R82, R92.reuse ;  /* 0x0000005cff52723e */ /* 0x090fe400020004ff */
[----:B------:R-:W-:Y:S02]  /*57b0*/  F2FP.F16.E5M2.UNPACK_B R109, R92.H1 ;  /* 0x0000005cff6d723e */ /* 0x000fe400030004ff */
[-C--:B------:R-:W-:Y:S01]  /*57c0*/  F2FP.F16.E5M2.UNPACK_B R107, R93.reuse ;  /* 0x0000005dff6b723e */ /* 0x080fe200020004ff */
[--C-:B------:R-:W-:Y:S01]  /*57d0*/  HADD2.F32 R80, -RZ, R82.reuse.H0_H0 ;  /* 0x20000052ff507230 */ /* 0x100fe20000004100 */
[----:B------:R-:W-:Y:S01]  /*57e0*/  F2FP.F16.E5M2.UNPACK_B R105, R93.H1 ;  /* 0x0000005dff69723e */ /* 0x000fe200030004ff */
[----:B------:R-:W-:Y:S01]  /*57f0*/  HADD2.F32 R82, -RZ, R82.H1_H1 ;  /* 0x30000052ff527230 */ /* 0x000fe20000004100 */
[-C--:B------:R-:W-:Y:S01]  /*5800*/  F2FP.F16.E5M2.UNPACK_B R130, R84.reuse ;  /* 0x00000054ff82723e */ /* 0x080fe200020004ff */
[--C-:B------:R-:W-:Y:S01]  /*5810*/  HADD2.F32 R83, -RZ, R109.reuse.H0_H0 ;  /* 0x2000006dff537230 */ /* 0x100fe20000004100 */
[----:B------:R-:W-:Y:S01]  /*5820*/  F2FP.F16.E5M2.UNPACK_B R132, R84.H1 ;  /* 0x00000054ff84723e */ /* 0x000fe200030004ff */
[----:B------:R-:W3:Y:S01]  /*5830*/  LDTM.x64 R4, tmem[UR4] ;  /* 0x00000004000479ee */ /* 0x000ee20008340000 */
[----:B------:R-:W-:Y:S01]  /*5840*/  NOP ;  /* 0x0000000000007918 */ /* 0x000fe20000000000 */
[----:B------:R-:W-:Y:S01]  /*5850*/  R2UR UR5, R156 ;  /* 0x000000009c0572ca */ /* 0x000fe200000e0000 */
[--C-:B------:R-:W-:Y:S01]  /*5860*/  HADD2.F32 R129, -RZ, R130.reuse.H0_H0 ;  /* 0x20000082ff817230 */ /* 0x100fe20000004100 */
[----:B------:R-:W-:Y:S01]  /*5870*/  F2FP.F16.E5M2.UNPACK_B R93, R94 ;  /* 0x0000005eff5d723e */ /* 0x000fe200020004ff */
[----:B------:R-:W-:Y:S01]  /*5880*/  HADD2.F32 R130, -RZ, R130.H1_H1 ;  /* 0x30000082ff827230 */ /* 0x000fe20000004100 */
[-C--:B------:R-:W-:Y:S01]  /*5890*/  F2FP.F16.E5M2.UNPACK_B R134, R85.reuse ;  /* 0x00000055ff86723e */ /* 0x080fe200020004ff */
[----:B------:R-:W-:Y:S01]  /*58a0*/  HADD2.F32 R84, -RZ, R109.H1_H1 ;  /* 0x3000006dff547230 */ /* 0x000fe20000004100 */
[----:B------:R-:W-:Y:S01]  /*58b0*/  F2FP.F16.E5M2.UNPACK_B R136, R85.H1 ;  /* 0x00000055ff88723e */ /* 0x000fe200030004ff */
[--C-:B------:R-:W-:Y:S01]  /*58c0*/  HADD2.F32 R85, -RZ, R107.reuse.H0_H0 ;  /* 0x2000006bff557230 */ /* 0x100fe20000004100 */
[-C--:B------:R-:W-:Y:S01]  /*58d0*/  F2FP.F16.E5M2.UNPACK_B R138, R86.reuse ;  /* 0x00000056ff8a723e */ /* 0x080fe200020004ff */
[--C-:B------:R-:W-:Y:S01]  /*58e0*/  HADD2.F32 R133, -RZ, R134.reuse.H0_H0 ;  /* 0x20000086ff857230 */ /* 0x100fe20000004100 */
[----:B------:R-:W-:Y:S01]  /*58f0*/  F2FP.F16.E5M2.UNPACK_B R140, R86.H1 ;  /* 0x00000056ff8c723e */ /* 0x000fe200030004ff */
[----:B------:R-:W-:Y:S01]  /*5900*/  HADD2.F32 R86, -RZ, R107.H1_H1 ;  /* 0x3000006bff567230 */ /* 0x000fe20000004100 */
[----:B------:R-:W-:Y:S01]  /*5910*/  F2FP.F16.E5M2.UNPACK_B R142, R87 ;  /* 0x00000057ff8e723e */ /* 0x000fe200020004ff */
[----:B------:R-:W-:Y:S01]  /*5920*/  UIADD3 UR5, UPT, UPT, UR5, 0xc0, URZ ;  /* 0x000000c005057890 */ /* 0x000fe2000fffe0ff */
[----:B------:R-:W-:Y:S01]  /*5930*/  HADD2.F32 R134, -RZ, R134.H1_H1 ;  /* 0x30000086ff867230 */ /* 0x000fe20000004100 */
[----:B------:R-:W-:Y:S01]  /*5940*/  F2FP.F16.E5M2.UNPACK_B R114, R88 ;  /* 0x00000058ff72723e */ /* 0x000fe200020004ff */
[--C-:B------:R-:W-:Y:S01]  /*5950*/  HADD2.F32 R137, -RZ, R138.reuse.H0_H0 ;  /* 0x2000008aff897230 */ /* 0x100fe20000004100 */
[----:B------:R-:W-:Y:S01]  /*5960*/  UPRMT UR5, UR37, 0x654, UR5 ;  /* 0x0000065425057896 */ /* 0x000fe20008000005 */
[----:B------:R-:W-:Y:S01]  /*5970*/  HADD2.F32 R138, -RZ, R138.H1_H1 ;  /* 0x3000008aff8a7230 */ /* 0x000fe20000004100 */
[-C--:B------:R-:W-:Y:S01]  /*5980*/  F2FP.F16.E5M2.UNPACK_B R118, R89.reuse ;  /* 0x00000059ff76723e */ /* 0x080fe200020004ff */
[--C-:B------:R-:W-:Y:S01]  /*5990*/  HADD2.F32 R113, -RZ, R114.reuse.H0_H0 ;  /* 0x20000072ff717230 */ /* 0x100fe20000004100 */
[----:B------:R-:W-:Y:S01]  /*59a0*/  F2FP.F16.E5M2.UNPACK_B R120, R89.H1 ;  /* 0x00000059ff78723e */ /* 0x000fe200030004ff */
[C---:B---3--:R-:W-:Y:S01]  /*59b0*/  FMUL R4, R78.reuse, R4 ;  /* 0x000000044e047220 */ /* 0x048fe20000400000 */
[C---:B------:R-:W-:Y:S01]  /*59c0*/  FMUL R5, R78.reuse, R5 ;  /* 0x000000054e057220 */ /* 0x040fe20000400000 */
[C---:B------:R-:W-:Y:S01]  /*59d0*/  FMUL R8, R78.reuse, R8 ;  /* 0x000000084e087220 */ /* 0x040fe20000400000 */
[C---:B------:R-:W-:Y:S01]  /*59e0*/  FMUL R9, R78.reuse, R9 ;  /* 0x000000094e097220 */ /* 0x040fe20000400000 */
[----:B------:R-:W-:Y:S01]  /*59f0*/  SYNCS.ARRIVE.TRANS64.RED.A1T0 RZ, [UR5], RZ ;  /* 0x000000ffffff79a7 */ /* 0x000fe20008100405 */
[C---:B------:R-:W-:Y:S01]  /*5a00*/  FFMA R4, R81.reuse, R80, R4 ;  /* 0x0000005051047223 */ /* 0x040fe20000000004 */
[C---:B------:R-:W-:Y:S01]  /*5a10*/  FFMA R5, R81.reuse, R82, R5 ;  /* 0x0000005251057223 */ /* 0x040fe20000000005 */
[----:B------:R-:W-:Y:S02]  /*5a20*/  HADD2.F32 R89, -RZ, R93.H0_H0 ;  /* 0x2000005dff597230 */ /* 0x000fe40000004100 */
[C---:B------:R-:W-:Y:S01]  /*5a30*/  FMUL R12, R78.reuse, R12 ;  /* 0x0000000c4e0c7220 */ /* 0x040fe20000400000 */
        /* <DEDUP_REMOVED lines=11> */
[----:B------:R-:W-:Y:S02]  /*5af0*/  HADD2.F32 R114, -RZ, R114.H1_H1 ;  /* 0x30000072ff727230 */ /* 0x000fe40000004100 */
[C---:B------:R-:W-:Y:S01]  /*5b00*/  FMUL R32, R78.reuse, R36 ;  /* 0x000000244e207220 */ /* 0x040fe20000400000 */
[C---:B------:R-:W-:Y:S01]  /*5b10*/  FMUL R33, R78.reuse, R37 ;  /* 0x000000254e217220 */ /* 0x040fe20000400000 */
[--C-:B------:R-:W-:Y:S02]  /*5b20*/  HADD2.F32 R117, -RZ, R118.reuse.H0_H0 ;  /* 0x20000076ff757230 */ /* 0x100fe40000004100 */
[C---:B------:R-:W-:Y:S01]  /*5b30*/  FMUL R36, R78.reuse, R40 ;  /* 0x000000284e247220 */ /* 0x040fe20000400000 */
[----:B------:R-:W-:Y:S02]  /*5b40*/  HADD2.F32 R118, -RZ, R118.H1_H1 ;  /* 0x30000076ff767230 */ /* 0x000fe40000004100 */
        /* <DEDUP_REMOVED lines=8> */
[----:B------:R-:W-:Y:S01]  /*5bd0*/  F2FP.F16.E5M2.UNPACK_B R92, R94.H1 ;  /* 0x0000005eff5c723e */ /* 0x000fe200030004ff */
[C---:B------:R-:W-:Y:S01]  /*5be0*/  FMUL R53, R78.reuse, R57 ;  /* 0x000000394e357220 */ /* 0x040fe20000400000 */
[C---:B------:R-:W-:Y:S01]  /*5bf0*/  FMUL R56, R78.reuse, R60 ;  /* 0x0000003c4e387220 */ /* 0x040fe20000400000 */
[----:B------:R-:W-:Y:S01]  /*5c00*/  F2FP.F16.E5M2.UNPACK_B R141, R87.H1 ;  /* 0x00000057ff8d723e */ /* 0x000fe200030004ff */
[C---:B------:R-:W-:Y:S01]  /*5c10*/  FMUL R57, R78.reuse, R61 ;  /* 0x0000003d4e397220 */ /* 0x040fe20000400000 */
[----:B------:R-:W-:Y:S02]  /*5c20*/  HADD2.F32 R80, -RZ, R142.H1_H1 ;  /* 0x3000008eff507230 */ /* 0x000fe40000004100 */
[C---:B------:R-:W-:Y:S01]  /*5c30*/  FMUL R60, R78.reuse, R64 ;  /* 0x000000404e3c7220 */ /* 0x040fe20000400000 */
[----:B------:R-:W-:Y:S01]  /*5c40*/  F2FP.F16.E5M2.UNPACK_B R116, R88.H1 ;  /* 0x00000058ff74723e */ /* 0x000fe200030004ff */
[C---:B------:R-:W-:Y:S01]  /*5c50*/  FMUL R61, R78.reuse, R65 ;  /* 0x000000414e3d7220 */ /* 0x040fe20000400000 */
[C---:B------:R-:W-:Y:S01]  /*5c60*/  FMUL R6, R78.reuse, R6 ;  /* 0x000000064e067220 */ /* 0x040fe20000400000 */
[----:B------:R-:W-:Y:S01]  /*5c70*/  F2FP.F16.E5M2.UNPACK_B R94, R95 ;  /* 0x0000005fff5e723e */ /* 0x000fe200020004ff */
[C---:B------:R-:W-:Y:S01]  /*5c80*/  FMUL R7, R78.reuse, R7 ;  /* 0x000000074e077220 */ /* 0x040fe20000400000 */
[--C-:B------:R-:W-:Y:S02]  /*5c90*/  HADD2.F32 R87, -RZ, R105.reuse.H0_H0 ;  /* 0x20000069ff577230 */ /* 0x100fe40000004100 */
[C---:B------:R-:W-:Y:S01]  /*5ca0*/  FFMA R6, R81.reuse, R83, R6 ;  /* 0x0000005351067223 */ /* 0x040fe20000000006 */
[----:B------:R-:W-:Y:S01]  /*5cb0*/  F2FP.F16.E5M2.UNPACK_B R122, R90 ;  /* 0x0000005aff7a723e */ /* 0x000fe200020004ff */
[C---:B------:R-:W-:Y:S01]  /*5cc0*/  FFMA R7, R81.reuse, R84, R7 ;  /* 0x0000005451077223 */ /* 0x040fe20000000007 */
[C---:B------:R-:W-:Y:S01]  /*5cd0*/  FFMA R8, R81.reuse, R85, R8 ;  /* 0x0000005551087223 */ /* 0x040fe20000000008 */
[----:B------:R-:W-:Y:S01]  /*5ce0*/  F2FP.F16.E5M2.UNPACK_B R124, R90.H1 ;  /* 0x0000005aff7c723e */ /* 0x000fe200030004ff */
[----:B------:R-:W-:Y:S02]  /*5cf0*/  HADD2.F32 R88, -RZ, R105.H1_H1 ;  /* 0x30000069ff587230 */ /* 0x000fe40000004100 */
[----:B------:R-:W-:Y:S01]  /*5d00*/  FFMA R9, R81, R86, R9 ;  /* 0x0000005651097223 */ /* 0x000fe20000000009 */
[----:B------:R-:W-:Y:S01]  /*5d10*/  F2FP.SATFINITE.E5M2.F32.PACK_AB_MERGE_C R156, R7, R6, RZ ;  /* 0x00000006079c723e */ /* 0x000fe200048060ff */
[----:B------:R-:W-:Y:S02]  /*5d20*/  HADD2.F32 R90, -RZ, R93.H1_H1 ;  /* 0x3000005dff5a7230 */ /* 0x000fe40000004100 */
[C---:B------:R-:W-:Y:S01]  /*5d30*/  FMUL R10, R78.reuse, R10 ;  /* 0x0000000a4e0a7220 */ /* 0x040fe20000400000 */
[--C-:B------:R-:W-:Y:S01]  /*5d40*/  HADD2.F32 R93, -RZ, R94.reuse.H0_H0 ;  /* 0x2000005eff5d7230 */ /* 0x100fe20000004100 */
[----:B------:R-:W-:Y:S01]  /*5d50*/  F2FP.SATFINITE.E5M2.F32.PACK_AB_MERGE_C R156, R5, R4, R156 ;  /* 0x00000004059c723e */ /* 0x000fe2000480609c */
[----:B------:R-:W-:Y:S02]  /*5d60*/  HADD2.F32 R94, -RZ, R94.H1_H1 ;  /* 0x3000005eff5e7230 */ /* 0x000fe40000004100 */
[C---:B------:R-:W-:Y:S01]  /*5d70*/  FFMA R10, R81.reuse, R87, R10 ;  /* 0x00000057510a7223 */ /* 0x040fe2000000000a */
[--C-:B------:R-:W-:Y:S02]  /*5d80*/  HADD2.F32 R121, -RZ, R122.reuse.H0_H0 ;  /* 0x2000007aff797230 */ /* 0x100fe40000004100 */
[C---:B------:R-:W-:Y:S01]  /*5d90*/  FMUL R11, R78.reuse, R11 ;  /* 0x0000000b4e0b7220 */ /* 0x040fe20000400000 */
[----:B------:R-:W-:Y:S01]  /*5da0*/  F2FP.F16.E5M2.UNPACK_B R126, R91 ;  /* 0x0000005bff7e723e */ /* 0x000fe200020004ff */
[----:B------:R-:W-:Y:S01]  /*5db0*/  HADD2.F32 R122, -RZ, R122.H1_H1 ;  /* 0x3000007aff7a7230 */ /* 0x000fe20000004100 */
[----:B------:R-:W-:Y:S01]  /*5dc0*/  F2FP.F16.E5M2.UNPACK_B R103, R95.H1 ;  /* 0x0000005fff67723e */ /* 0x000fe200030004ff */
[C---:B------:R-:W-:Y:S01]  /*5dd0*/  FFMA R11, R81.reuse, R88, R11 ;  /* 0x00000058510b7223 */ /* 0x040fe2000000000b */
[----:B------:R-:W-:Y:S01]  /*5de0*/  F2FP.F16.E5M2.UNPACK_B R128, R91.H1 ;  /* 0x0000005bff80723e */ /* 0x000fe200030004ff */
[----:B------:R-:W-:Y:S02]  /*5df0*/  HADD2.F32 R91, -RZ, R92.H0_H0 ;  /* 0x2000005cff5b7230 */ /* 0x000fe40000004100 */
[C---:B------:R-:W-:Y:S01]  /*5e00*/  FFMA R12, R81.reuse, R89, R12 ;  /* 0x00000059510c7223 */ /* 0x040fe2000000000c */
[----:B------:R-:W-:Y:S01]  /*5e10*/  FFMA R13, R81, R90, R13 ;  /* 0x0000005a510d7223 */ /* 0x000fe2000000000d */
[----:B------:R-:W-:Y:S01]  /*5e20*/  F2FP.SATFINITE.E5M2.F32.PACK_AB_MERGE_C R157, R11, R10, RZ ;  /* 0x0000000a0b9d723e */ /* 0x000fe200048060ff */
[--C-:B------:R-:W-:Y:S01]  /*5e30*/  HADD2.F32 R125, -RZ, R126.reuse.H0_H0 ;  /* 0x2000007eff7d7230 */ /* 0x100fe20000004100 */
[----:B------:R-:W-:Y:S01]  /*5e40*/  F2FP.F16.E5M2.UNPACK_B R101, R96 ;  /* 0x00000060ff65723e */ /* 0x000fe200020004ff */
[----:B------:R-:W-:Y:S01]  /*5e50*/  HADD2.F32 R126, -RZ, R126.H1_H1 ;  /* 0x3000007eff7e7230 */ /* 0x000fe20000004100 */
[----:B------:R-:W-:Y:S01]  /*5e60*/  F2FP.SATFINITE.E5M2.F32.PACK_AB_MERGE_C R157, R9, R8, R157 ;  /* 0x00000008099d723e */ /* 0x000fe2000480609d */
[----:B------:R-:W-:Y:S02]  /*5e70*/  HADD2.F32 R83, -RZ, R142.H0_H0 ;  /* 0x2000008eff537230 */ /* 0x000fe40000004100 */
[C---:B------:R-:W-:Y:S01]  /*5e80*/  FMUL R14, R78.reuse, R14 ;  /* 0x0000000e4e0e7220 */ /* 0x040fe20000400000 */
[----:B------:R-:W-:Y:S02]  /*5e90*/  HADD2.F32 R92, -RZ, R92.H1_H1 ;  /* 0x3000005cff5c7230 */ /* 0x000fe40000004100 */
[C---:B------:R-:W-:Y:S01]  /*5ea0*/  FMUL R15, R78.reuse, R15 ;  /* 0x0000000f4e0f7220 */ /* 0x040fe20000400000 */
[----:B------:R-:W-:Y:S01]  /*5eb0*/  F2FP.F16.E5M2.UNPACK_B R100, R96.H1 ;  /* 0x00000060ff64723e */ /* 0x000fe200030004ff */
[--C-:B------:R-:W-:Y:S02]  /*5ec0*/  HADD2.F32 R95, -RZ, R103.reuse.H0_H0 ;  /* 0x20000067ff5f7230 */ /* 0x100fe40000004100 */
[C---:B------:R-:W-:Y:S01]  /*5ed0*/  FFMA R14, R81.reuse, R91, R14 ;  /* 0x0000005b510e7223 */ /* 0x040fe2000000000e */
[C---:B------:R-:W-:Y:S01]  /*5ee0*/  FFMA R15, R81.reuse, R92, R15 ;  /* 0x0000005c510f7223 */ /* 0x040fe2000000000f */
[C---:B------:R-:W-:Y:S01]  /*5ef0*/  FFMA R16, R81.reuse, R93, R16 ;  /* 0x0000005d51107223 */ /* 0x040fe20000000010 */
[----:B------:R-:W-:Y:S01]  /*5f00*/  FFMA R17, R81, R94, R17 ;  /* 0x0000005e51117223 */ /* 0x000fe20000000011 */
[-C--:B------:R-:W-:Y:S01]  /*5f10*/  F2FP.F16.E5M2.UNPACK_B R102, R97.reuse ;  /* 0x00000061ff66723e */ /* 0x080fe200020004ff */
[----:B------:R-:W-:Y:S01]  /*5f20*/  HADD2.F32 R96, -RZ, R103.H1_H1 ;  /* 0x30000067ff607230 */ /* 0x000fe20000004100 */
[----:B------:R-:W-:Y:S01]  /*5f30*/  F2FP.SATFINITE.E5M2.F32.PACK_AB_MERGE_C R158, R15, R14, RZ ;  /* 0x0000000e0f9e723e */ /* 0x000fe200048060ff */
[C---:B------:R-:W-:Y:S01]  /*5f40*/  FMUL R18, R78.reuse, R18 ;  /* 0x000000124e127220 */ /* 0x040fe20000400000 */
[----:B------:R-:W-:Y:S01]  /*5f50*/  F2FP.F16.E5M2.UNPACK_B R104, R97.H1 ;  /* 0x00000061ff68723e */ /* 0x000fe200030004ff */
[--C-:B------:R-:W-:Y:S01]  /*5f60*/  HADD2.F32 R97, -RZ, R101.reuse.H0_H0 ;  /* 0x20000065ff617230 */ /* 0x100fe20000004100 */
[----:B------:R-:W-:Y:S01]  /*5f70*/  F2FP.SATFINITE.E5M2.F32.PACK_AB_MERGE_C R158, R13, R12, R158 ;  /* 0x0000000c0d9e723e */ /* 0x000fe2000480609e */
[C---:B------:R-:W-:Y:S01]  /*5f80*/  FFMA R18, R81.reuse, R95, R18 ;  /* 0x0000005f51127223 */ /* 0x040fe20000000012 */
[----:B------:R-:W-:Y:S01]  /*5f90*/  F2FP.F16.E5M2.UNPACK_B R110, R99 ;  /* 0x00000063ff6e723e */ /* 0x000fe200020004ff */
[C---:B------:R-:W-:Y:S01]  /*5fa0*/  FMUL R19, R78.reuse, R19 ;  /* 0x000000134e137220 */ /* 0x040fe20000400000 */
[----:B------:R-:W-:Y:S01]  /*5fb0*/  F2FP.F16.E5M2.UNPACK_B R112, R99.H1 ;  /* 0x00000063ff70723e */ /* 0x000fe200030004ff */
[----:B------:R-:W-:Y:S01]  /*5fc0*/  HADD2.F32 R99, -RZ, R101.H1_H1 ;  /* 0x30000065ff637230 */ /* 0x000fe20000004100 */
[-C--:B------:R-:W-:Y:S01]  /*5fd0*/  F2FP.F16.E5M2.UNPACK_B R106, R98.reuse ;  /* 0x00000062ff6a723e */ /* 0x080fe200020004ff */
[----:B------:R-:W-:Y:S01]  /*5fe0*/  HADD2.F32 R101, -RZ, R102.H0_H0 ;  /* 0x20000066ff657230 */ /* 0x000fe20000004100 */
[----:B------:R-:W-:Y:S01]  /*5ff0*/  F2FP.F16.E5M2.UNPACK_B R108, R98.H1 ;  /* 0x00000062ff6c723e */ /* 0x000fe200030004ff */
[----:B------:R-:W-:Y:S02]  /*6000*/  HADD2.F32 R98, -RZ, R100.H0_H0 ;  /* 0x20000064ff627230 */ /* 0x000fe40000004100 */
[C---:B------:R-:W-:Y:S01]  /*6010*/  FFMA R19, R81.reuse, R96, R19 ;  /* 0x0000006051137223 */ /* 0x040fe20000000013 */
[C---:B------:R-:W-:Y:S01]  /*6020*/  FFMA R0, R81.reuse, R97, R0 ;  /* 0x0000006151007223 */ /* 0x040fe20000000000 */
[----:B------:R-:W-:Y:S01]  /*6030*/  FFMA R2, R81, R99, R2 ;  /* 0x0000006351027223 */ /* 0x000fe20000000002 */
[----:B------:R-:W-:Y:S02]  /*6040*/  HADD2.F32 R102, -RZ, R102.H1_H1 ;  /* 0x30000066ff667230 */ /* 0x000fe40000004100 */
[C---:B------:R-:W-:Y:S01]  /*6050*/  FMUL R3, R78.reuse, R22 ;  /* 0x000000164e037220 */ /* 0x040fe20000400000 */
[----:B------:R-:W-:Y:S01]  /*6060*/  HADD2.F32 R100, -RZ, R100.H1_H1 ;  /* 0x30000064ff647230 */ /* 0x000fe20000004100 */
[----:B------:R-:W-:Y:S01]  /*6070*/  F2FP.SATFINITE.E5M2.F32.PACK_AB_MERGE_C R159, R19, R18, RZ ;  /* 0x00000012139f723e */ /* 0x000fe200048060ff */
[--C-:B------:R-:W-:Y:S02]  /*6080*/  HADD2.F32 R105, -RZ, R106.reuse.H0_H0 ;  /* 0x2000006aff697230 */ /* 0x100fe40000004100 */
[----:B------:R-:W-:Y:S01]  /*6090*/  FFMA R3, R81, R98, R3 ;  /* 0x0000006251037223 */ /* 0x000fe20000000003 */
[----:B------:R-:W-:Y:S01]  /*60a0*/  HADD2.F32 R106, -RZ, R106.H1_H1 ;  /* 0x3000006aff6a7230 */ /* 0x000fe20000004100 */
[----:B------:R-:W-:Y:S01]  /*60b0*/  F2FP.SATFINITE.E5M2.F32.PACK_AB_MERGE_C R159, R17, R16, R159 ;  /* 0x00000010119f723e */ /* 0x000fe2000480609f */
[----:B------:R-:W-:Y:S02]  /*60c0*/  HADD2.F32 R109, -RZ, R110.H0_H0 ;  /* 0x2000006eff6d7230 */ /* 0x000fe40000004100 */
[C---:B------:R-:W-:Y:S01]  /*60d0*/  FMUL R23, R78.reuse, R23 ;  /* 0x000000174e177220 */ /* 0x040fe20000400000 */
[--C-:B------:R-:W-:Y:S02]  /*60e0*/  HADD2.F32 R103, -RZ, R104.reuse.H0_H0 ;  /* 0x20000068ff677230 */ /* 0x100fe40000004100 */
[C---:B------:R-:W-:Y:S01]  /*60f0*/  FMUL R22, R78.reuse, R26 ;  /* 0x0000001a4e167220 */ /* 0x040fe20000400000 */
[----:B------:R-:W-:Y:S01]  /*6100*/  HADD2.F32 R104, -RZ, R104.H1_H1 ;  /* 0x30000068ff687230 */ /* 0x000fe20000004100 */
[----:B------:R1:W-:Y:S01]  /*6110*/  STS.128 [R168+UR43+0x2200], R156 ;  /* 0x0022009ca8007988 */ /* 0x0003e20008000c2b */
[C---:B------:R-:W-:Y:S01]  /*6120*/  FFMA R23, R81.reuse, R100, R23 ;  /* 0x0000006451177223 */ /* 0x040fe20000000017 */
[C---:B------:R-:W-:Y:S01]  /*6130*/  FFMA R20, R81.reuse, R101, R20 ;  /* 0x0000006551147223 */ /* 0x040fe20000000014 */
[C---:B------:R-:W-:Y:S01]  /*6140*/  FFMA R21, R81.reuse, R102, R21 ;  /* 0x0000006651157223 */ /* 0x040fe20000000015 */
[----:B------:R-:W-:Y:S01]  /*6150*/  FFMA R22, R81, R103, R22 ;  /* 0x0000006751167223 */ /* 0x000fe20000000016 */
[----:B------:R-:W-:Y:S01]  /*6160*/  HADD2.F32 R110, -RZ, R110.H1_H1 ;  /* 0x3000006eff6e7230 */ /* 0x000fe20000004100 */
[----:B------:R-:W-:Y:S01]  /*6170*/  F2FP.SATFINITE.E5M2.F32.PACK_AB_MERGE_C R161, R23, R3, RZ ;  /* 0x0000000317a1723e */ /* 0x000fe200048060ff */
[C---:B------:R-:W-:Y:S01]  /*6180*/  FMUL R27, R78.reuse, R27 ;  /* 0x0000001b4e1b7220 */ /* 0x040fe20000400000 */
[--C-:B------:R-:W-:Y:S02]  /*6190*/  HADD2.F32 R107, -RZ, R108.reuse.H0_H0 ;  /* 0x2000006cff6b7230 */ /* 0x100fe40000004100 */
[----:B------:R-:W-:Y:S01]  /*61a0*/  FMUL R26, R78, R30 ;  /* 0x0000001e4e1a7220 */ /* 0x000fe20000400000 */
[----:B------:R-:W-:Y:S01]  /*61b0*/  HADD2.F32 R108, -RZ, R108.H1_H1 ;  /* 0x3000006cff6c7230 */ /* 0x000fe20000004100 */
[----:B------:R-:W-:Y:S01]  /*61c0*/  F2FP.SATFINITE.E5M2.F32.PACK_AB_MERGE_C R160, R2, R0, R161 ;  /* 0x0000000002a0723e */ /* 0x000fe200048060a1 */
[C---:B------:R-:W-:Y:S01]  /*61d0*/  FFMA R27, R81.reuse, R104, R27 ;  /* 0x00000068511b7223 */ /* 0x040fe2000000001b */
[C---:B------:R-:W-:Y:S01]  /*61e0*/  FFMA R24, R81.reuse, R105, R24 ;  /* 0x0000006951187223 */ /* 0x040fe20000000018 */
[C---:B------:R-:W-:Y:S01]  /*61f0*/  FFMA R25, R81.reuse, R106, R25 ;  /* 0x0000006a51197223 */ /* 0x040fe20000000019 */
[----:B------:R-:W-:Y:S01]  /*6200*/  FFMA R26, R81, R107, R26 ;  /* 0x0000006b511a7223 */ /* 0x000fe2000000001a */
[C---:B------:R-:W-:Y:S01]  /*6210*/  FMUL R31, R78.reuse, R31 ;  /* 0x0000001f4e1f7220 */ /* 0x040fe20000400000 */
[--C-:B------:R-:W-:Y:S01]  /*6220*/  HADD2.F32 R111, -RZ, R112.reuse.H0_H0 ;  /* 0x20000070ff6f7230 */ /* 0x100fe20000004100 */
[----:B------:R-:W-:Y:S01]  /*6230*/  F2FP.SATFINITE.E5M2.F32.PACK_AB_MERGE_C R162, R27, R22, RZ ;  /* 0x000000161ba2723e */ /* 0x000fe200048060ff */
[----:B------:R-:W-:Y:S02]  /*6240*/  HADD2.F32 R112, -RZ, R112.H1_H1 ;  /* 0x30000070ff707230 */ /* 0x000fe40000004100 */
[C---:B------:R-:W-:Y:S01]  /*6250*/  FFMA R31, R81.reuse, R108, R31 ;  /* 0x0000006c511f7223 */ /* 0x040fe2000000001f */
[----:B------:R-:W-:Y:S01]  /*6260*/  FFMA R28, R81, R109, R28 ;  /* 0x0000006d511c7223 */ /* 0x000fe2000000001c */
[----:B------:R-:W-:Y:S01]  /*6270*/  F2FP.SATFINITE.E5M2.F32.PACK_AB_MERGE_C R161, R21, R20, R162 ;  /* 0x0000001415a1723e */ /* 0x000fe200048060a2 */
[----:B------:R-:W-:Y:S01]  /*6280*/  FFMA R29, R81, R110, R29 ;  /* 0x0000006e511d7223 */ /* 0x000fe2000000001d */
[C---:B------:R-:W-:Y:S01]  /*6290*/  FMUL R30, R78.reuse, R34 ;  /* 0x000000224e1e7220 */ /* 0x040fe20000400000 */
[----:B------:R-:W-:Y:S01]  /*62a0*/  F2FP.SATFINITE.E5M2.F32.PACK_AB_MERGE_C R163, R31, R26, RZ ;  /* 0x0000001a1fa3723e */ /* 0x000fe200048060ff */
[C---:B------:R-:W-:Y:S01]  /*62b0*/  FMUL R35, R78.reuse, R35 ;  /* 0x000000234e237220 */ /* 0x040fe20000400000 */
[--C-:B------:R-:W-:Y:S02]  /*62c0*/  HADD2.F32 R115, -RZ, R116.reuse.H0_H0 ;  /* 0x20000074ff737230 */ /* 0x100fe40000004100 */
[----:B------:R-:W-:Y:S01]  /*62d0*/  FFMA R30, R81, R111, R30 ;  /* 0x0000006f511e7223 */ /* 0x000fe2000000001e */
[----:B------:R-:W-:Y:S01]  /*62e0*/  F2FP.SATFINITE.E5M2.F32.PACK_AB_MERGE_C R162, R25, R24, R163 ;  /* 0x0000001819a2723e */ /* 0x000fe200048060a3 */
[C---:B------:R-:W-:Y:S01]  /*62f0*/  FFMA R35, R81.reuse, R112, R35 ;  /* 0x0000007051237223 */ /* 0x040fe20000000023 */
[C---:B------:R-:W-:Y:S01]  /*6300*/  FFMA R32, R81.reuse, R113, R32 ;  /* 0x0000007151207223 */ /* 0x040fe20000000020 */
[----:B------:R-:W-:Y:S01]  /*6310*/  FFMA R33, R81, R114, R33 ;  /* 0x0000007251217223 */ /* 0x000fe20000000021 */
[----:B------:R-:W-:Y:S02]  /*6320*/  HADD2.F32 R116, -RZ, R116.H1_H1 ;  /* 0x30000074ff747230 */ /* 0x000fe40000004100 */
        /* <DEDUP_REMOVED lines=9> */
[----:B------:R-:W-:Y:S01]  /*63c0*/  HADD2.F32 R120, -RZ, R120.H1_H1 ;  /* 0x30000078ff787230 */ /* 0x000fe20000004100 */
[----:B------:R1:W-:Y:S01]  /*63d0*/  STS.128 [R178+0x2010], R160 ;  /* 0x002010a0b2007388 */ /* 0x0003e20000000c00 */
[----:B------:R-:W-:Y:S01]  /*63e0*/  F2FP.SATFINITE.E5M2.F32.PACK_AB_MERGE_C R184, R39, R34, RZ ;  /* 0x0000002227b8723e */ /* 0x000fe200048060ff */
[C---:B------:R-:W-:Y:S01]  /*63f0*/  FMUL R38, R78.reuse, R42 ;  /* 0x0000002a4e267220 */ /* 0x040fe20000400000 */
[C---:B------:R-:W-:Y:S01]  /*6400*/  FMUL R43, R78.reuse, R43 ;  /* 0x0000002b4e2b7220 */ /* 0x040fe20000400000 */
[--C-:B------:R-:W-:Y:S01]  /*6410*/  HADD2.F32 R123, -RZ, R124.reuse.H0_H0 ;  /* 0x2000007cff7b7230 */ /* 0x100fe20000004100 */
[----:B------:R-:W-:Y:S01]  /*6420*/  F2FP.SATFINITE.E5M2.F32.PACK_AB_MERGE_C R184, R33, R32, R184 ;  /* 0x0000002021b8723e */ /* 0x000fe200048060b8 */
[C---:B------:R-:W-:Y:S01]  /*6430*/  FFMA R38, R81.reuse, R119, R38 ;  /* 0x0000007751267223 */ /* 0x040fe20000000026 */
        /* <DEDUP_REMOVED lines=12> */
[C---:B------:R-:W-:Y:S01]  /*6500*/  FFMA R45, R81.reuse, R126, R45 ;  /* 0x0000007e512d7223 */ /* 0x040fe2000000002d */
[----:B------:R-:W-:Y:S02]  /*6510*/  HADD2.F32 R128, -RZ, R128.H1_H1 ;  /* 0x30000080ff807230 */ /* 0x000fe40000004100 */
[C---:B------:R-:W-:Y:S01]  /*6520*/  FMUL R46, R78.reuse, R50 ;  /* 0x000000324e2e7220 */ /* 0x040fe20000400000 */
[C---:B------:R-:W-:Y:S01]  /*6530*/  FMUL R51, R78.reuse, R51 ;  /* 0x000000334e337220 */ /* 0x040fe20000400000 */
[--C-:B------:R-:W-:Y:S02]  /*6540*/  HADD2.F32 R131, -RZ, R132.reuse.H0_H0 ;  /* 0x20000084ff837230 */ /* 0x100fe40000004100 */
[C---:B------:R-:W-:Y:S01]  /*6550*/  FMUL R50, R78.reuse, R54 ;  /* 0x000000364e327220 */ /* 0x040fe20000400000 */
[C---:B------:R-:W-:Y:S01]  /*6560*/  FFMA R46, R81.reuse, R127, R46 ;  /* 0x0000007f512e7223 */ /* 0x040fe2000000002e */
[----:B------:R-:W-:Y:S02]  /*6570*/  HADD2.F32 R132, -RZ, R132.H1_H1 ;  /* 0x30000084ff847230 */ /* 0x000fe40000004100 */
[C---:B------:R-:W-:Y:S01]  /*6580*/  FFMA R51, R81.reuse, R128, R51 ;  /* 0x0000008051337223 */ /* 0x040fe20000000033 */
[C---:B------:R-:W-:Y:S01]  /*6590*/  FMUL R55, R78.reuse, R55 ;  /* 0x000000374e377220 */ /* 0x040fe20000400000 */
[C---:B------:R-:W-:Y:S01]  /*65a0*/  FFMA R48, R81.reuse, R129, R48 ;  /* 0x0000008151307223 */ /* 0x040fe20000000030 */
[C---:B------:R-:W-:Y:S01]  /*65b0*/  FFMA R49, R81.reuse, R130, R49 ;  /* 0x0000008251317223 */ /* 0x040fe20000000031 */
[--C-:B------:R-:W-:Y:S02]  /*65c0*/  HADD2.F32 R135, -RZ, R136.reuse.H0_H0 ;  /* 0x20000088ff877230 */ /* 0x100fe40000004100 */
[C---:B------:R-:W-:Y:S01]  /*65d0*/  FFMA R50, R81.reuse, R131, R50 ;  /* 0x0000008351327223 */ /* 0x040fe20000000032 */
[----:B------:R-:W-:Y:S02]  /*65e0*/  HADD2.F32 R136, -RZ, R136.H1_H1 ;  /* 0x30000088ff887230 */ /* 0x000fe40000004100 */
[C---:B------:R-:W-:Y:S01]  /*65f0*/  FMUL R54, R78.reuse, R58 ;  /* 0x0000003a4e367220 */ /* 0x040fe20000400000 */
        /* <DEDUP_REMOVED lines=16> */
[----:B------:R-:W-:Y:S01]  /*6700*/  FFMA R63, R81, R140, R63 ;  /* 0x0000008c513f7223 */ /* 0x000fe2000000003f */
[----:B------:R-:W-:Y:S01]  /*6710*/  FMUL R67, R78, R67 ;  /* 0x000000434e437220 */ /* 0x000fe20000400000 */
[----:B------:R-:W-:Y:S01]  /*6720*/  F2FP.SATFINITE.E5M2.F32.PACK_AB_MERGE_C R186, R47, R42, RZ ;  /* 0x0000002a2fba723e */ /* 0x000fe200048060ff */
[----:B------:R-:W-:Y:S01]  /*6730*/  FFMA R60, R81, R83, R60 ;  /* 0x00000053513c7223 */ /* 0x000fe2000000003c */
[----:B------:R-:W-:Y:S01]  /*6740*/  F2FP.SATFINITE.E5M2.F32.PACK_AB_MERGE_C R187, R51, R46, RZ ;  /* 0x0000002e33bb723e */ /* 0x000fe200048060ff */
[C---:B------:R-:W-:Y:S01]  /*6750*/  FFMA R61, R81.reuse, R80, R61 ;  /* 0x00000050513d7223 */ /* 0x040fe2000000003d */
[C---:B------:R-:W-:Y:S01]  /*6760*/  FFMA R62, R81.reuse, R85, R62 ;  /* 0x00000055513e7223 */ /* 0x040fe2000000003e */
[----:B------:R-:W-:Y:S01]  /*6770*/  FFMA R67, R81, R82, R67 ;  /* 0x0000005251437223 */ /* 0x000fe20000000043 */
[----:B------:R-:W-:Y:S02]  /*6780*/  F2FP.SATFINITE.E5M2.F32.PACK_AB_MERGE_C R186, R41, R40, R186 ;  /* 0x0000002829ba723e */ /* 0x000fe400048060ba */
[----:B------:R-:W-:Y:S02]  /*6790*/  F2FP.SATFINITE.E5M2.F32.PACK_AB_MERGE_C R187, R45, R44, R187 ;  /* 0x0000002c2dbb723e */ /* 0x000fe400048060bb */
[----:B------:R-:W-:Y:S02]  /*67a0*/  F2FP.SATFINITE.E5M2.F32.PACK_AB_MERGE_C R188, R55, R50, RZ ;  /* 0x0000003237bc723e */ /* 0x000fe400048060ff */
[----:B------:R-:W-:Y:S01]  /*67b0*/  F2FP.SATFINITE.E5M2.F32.PACK_AB_MERGE_C R189, R59, R54, RZ ;  /* 0x000000363bbd723e */ /* 0x000fe200048060ff */
[----:B------:R1:W-:Y:S01]  /*67c0*/  STS.128 [R177+0x2020], R184 ;  /* 0x002020b8b1007388 */ /* 0x0003e20000000c00 */
[----:B------:R-:W-:Y:S02]  /*67d0*/  F2FP.SATFINITE.E5M2.F32.PACK_AB_MERGE_C R190, R63, R58, RZ ;  /* 0x0000003a3fbe723e */ /* 0x000fe400048060ff */
[----:B------:R-:W-:Y:S02]  /*67e0*/  F2FP.SATFINITE.E5M2.F32.PACK_AB_MERGE_C R182, R67, R62, RZ ;  /* 0x0000003e43b6723e */ /* 0x000fe400048060ff */
[----:B------:R-:W-:Y:S02]  /*67f0*/  F2FP.SATFINITE.E5M2.F32.PACK_AB_MERGE_C R188, R49, R48, R188 ;  /* 0x0000003031bc723e */ /* 0x000fe400048060bc */
[----:B------:R-:W-:Y:S02]  /*6800*/  F2FP.SATFINITE.E5M2.F32.PACK_AB_MERGE_C R189, R53, R52, R189 ;  /* 0x0000003435bd723e */ /* 0x000fe400048060bd */
[----:B------:R-:W-:Y:S02]  /*6810*/  F2FP.SATFINITE.E5M2.F32.PACK_AB_MERGE_C R190, R57, R56, R190 ;  /* 0x0000003839be723e */ /* 0x000fe400048060be */
[----:B------:R-:W-:Y:S02]  /*6820*/  F2FP.SATFINITE.E5M2.F32.PACK_AB_MERGE_C R191, R61, R60, R182 ;  /* 0x0000003c3dbf723e */ /* 0x000fe400048060b6 */
[----:B------:R-:W-:Y:S03]  /*6830*/  IADD3 R76, PT, PT, R76, 0x1, RZ ;  /* 0x000000014c4c7810 */ /* 0x000fe60007ffe0ff */
[----:B------:R1:W-:Y:S01]  /*6840*/  STS.128 [R176+0x2030], R188 ;  /* 0x002030bcb0007388 */ /* 0x0003e20000000c00 */
[----:B------:R-:W-:Y:S01]  /*6850*/  @!PT LDS RZ, [RZ] ;  /* 0x00000000fffff984 */ /* 0x000fe20000000800 */
[----:B------:R-:W-:Y:S01]  /*6860*/  @!PT LDS RZ, [RZ] ;  /* 0x00000000fffff984 */ /* 0x000fe20000000800 */
[----:B------:R-:W-:Y:S01]  /*6870*/  @!PT LDS RZ, [RZ] ;  /* 0x00000000fffff984 */ /* 0x000fe20000000800 */
[----:B------:R-:W-:Y:S01]  /*6880*/  @!PT LDS RZ, [RZ] ;  /* 0x00000000fffff984 */ /* 0x000fe20000000800 */
[----:B------:R3:W-:Y:S07]  /*6890*/  MEMBAR.ALL.CTA ;  /* 0x0000000000007992 */ /* 0x0007ee0000008000 */
[----:B---3--:R-:W3:Y:S02]  /*68a0*/  FENCE.VIEW.ASYNC.S ;  /* 0x00000000000073c6 */ /* 0x008ee40000000000 */
[----:B---3--:R-:W-:Y:S06]  /*68b0*/  BAR.SYNC.DEFER_BLOCKING 0x1, 0x80 ;  /* 0x0042000000007b1d */ /* 0x008fec0000010000 */
[----:B------:R-:W-:Y:S05]  /*68c0*/  @P0 BRA `(.L_x_95) ;  /* 0x0000000000340947 */ /* 0x000fea0003800000 */
[----:B------:R-:W-:Y:S01]  /*68d0*/  UIADD3 UR12, UPT, UPT, UR43, 0x2200, URZ ;  /* 0x000022002b0c7890 */ /* 0x000fe2000fffe0ff */
[----:B------:R-:W-:Y:S01]  /*68e0*/  R2UR UR9, R155 ;  /* 0x000000009b0972ca */ /* 0x000fe200000e0000 */
[----:B------:R-:W-:Y:S01]  /*68f0*/  UIADD3 UR10, UP0, UPT, UR46, 0x680, URZ ;  /* 0x000006802e0a7890 */ /* 0x000fe2000ff1e0ff */
[----:B------:R-:W-:Y:S01]  /*6900*/  R2UR UR8, R165 ;  /* 0x00000000a50872ca */ /* 0x000fe200000e0000 */
[----:B------:R-:W-:Y:S02]  /*6910*/  UMOV UR7, UR36 ;  /* 0x0000002400077c82 */ /* 0x000fe40008000000 */
[----:B------:R-:W-:Y:S01]  /*6920*/  IMAD.U32 R179, RZ, RZ, UR12 ;  /* 0x0000000cffb37e24 */ /* 0x000fe2000f8e00ff */
[----:B------:R-:W-:Y:S04]  /*6930*/  UIADD3.X UR11, UPT, UPT, URZ, UR47, URZ, UP0, !UPT ;  /* 0x0000002fff0b7290 */ /* 0x000fe800087fe4ff */
[----:B------:R-:W-:Y:S03]  /*6940*/  R2UR UR4, R179 ;  /* 0x00000000b30472ca */ /* 0x000fe600000e0000 */
[----:B------:R-:W-:Y:S02]  /*6950*/  USHF.L.U32 UR5, UR9, 0x6, URZ ;  /* 0x0000000609057899 */ /* 0x000fe400080006ff */
[----:B------:R-:W-:Y:S09]  /*6960*/  USHF.L.U32 UR6, UR8, 0x7, URZ ;  /* 0x0000000708067899 */ /* 0x000ff200080006ff */
[----:B------:R3:W-:Y:S01]  /*6970*/  UTMASTG.3D [UR4], [UR10] ;  /* 0x000000040a0073b5 */ /* 0x0007e20008010000 */
[----:B------:R0:W-:Y:S01]  /*6980*/  UTMACMDFLUSH ;  /* 0x00000000000079b7 */ /* 0x0001e20000000000 */
[----:B---3--:R-:W-:Y:S04]  /*6990*/  DEPBAR.LE SB0, 0x0 ;  /* 0x000080000000791a */ /* 0x008fe80000000000 */
.L_x_95:
[----:B------:R-:W-:Y:S05]  /*69a0*/  BSYNC.RECONVERGENT B0 ;  /* 0x0000000000007941 */ /* 0x000fea0003800200 */
.L_x_94:
[----:B------:R-:W-:Y:S01]  /*69b0*/  BAR.SYNC.DEFER_BLOCKING 0x1, 0x80 ;  /* 0x0042000000007b1d */ /* 0x000fe20000010000 */
[----:B------:R-:W-:Y:S01]  /*69c0*/  ISETP.NE.AND P2, PT, R180, RZ, PT ;  /* 0x000000ffb400720c */ /* 0x000fe20003f45270 */
[----:B------:R-:W-:Y:S01]  /*69d0*/  IMAD.IADD R155, R75, 0x1, R143 ;  /* 0x000000014b9b7824 */ /* 0x000fe200078e028f */
[----:B------:R-:W-:Y:S01]  /*69e0*/  ISETP.NE.AND P0, PT, R181, 0x2, PT ;  /* 0x00000002b500780c */ /* 0x000fe20003f05270 */
[----:B------:R-:W-:Y:S01]  /*69f0*/  IMAD.IADD R165, R77, 0x1, R154 ;  /* 0x000000014da57824 */ /* 0x000fe200078e029a */
[----:B------:R-:W-:Y:S02]  /*6a00*/  ISETP.NE.AND P1, PT, R76, 0x4, PT ;  /* 0x000000044c00780c */ /* 0x000fe40003f25270 */
[----:B------:R-:W-:Y:S02]  /*6a10*/  SEL R3, RZ, 0x1, P0 ;  /* 0x00000001ff037807 */ /* 0x000fe40000000000 */
[----:B------:R-:W-:Y:S02]  /*6a20*/  SEL R0, RZ, 0x1, P1 ;  /* 0x00000001ff007807 */ /* 0x000fe40000800000 */
[----:B------:R-:W-:Y:S02]  /*6a30*/  LOP3.LUT R174, R174, R3, RZ, 0x3c, !PT ;  /* 0x00000003aeae7212 */ /* 0x000fe400078e3cff */
[----:B------:R-:W-:Y:S02]  /*6a40*/  LOP3.LUT R175, R175, R0, RZ, 0x3c, !PT ;  /* 0x00000000afaf7212 */ /* 0x000fe400078e3cff */
[----:B------:R-:W-:Y:S02]  /*6a50*/  @P2 R2UR UR36, R171 ;  /* 0x00000000ab2422ca */ /* 0x000fe400000e0000 */
[----:B------:R-:W-:Y:S02]  /*6a60*/  SEL R181, R181, RZ, P0 ;  /* 0x000000ffb5b57207 */ /* 0x000fe40000000000 */
[----:B------:R-:W-:Y:S01]  /*6a70*/  SEL R76, R76, RZ, P1 ;  /* 0x000000ff4c4c7207 */ /* 0x000fe20000800000 */
[----:B------:R-:W-:Y:S10]  /*6a80*/  @P2 BRA `(.L_x_96) ;  /* 0xffffffdc00702947 */ /* 0x000ff4000383ffff */
[----:B------:R-:W-:Y:S05]  /*6a90*/  EXIT ;  /* 0x000000000000794d */ /* 0x000fea0003800000 */
.L_x_19:
[----:B--2---:R2:W1:Y:S02]  /*6aa0*/  SYNCS.PHASECHK.TRANS64.TRYWAIT P0, [R3+URZ+0xf0], R2 ;  /* 0x0000f002030075a7 */ /* 0x00446400080011ff */
[----:B-1----:R-:W-:Y:S05]  /*6ab0*/  @!P0 NANOSLEEP.SYNCS 0x989680 ;  /* 0x009896800000895d */ /* 0x002fea0003900000 */
[----:B------:R-:W1:Y:S02]  /*6ac0*/  @!P0 SYNCS.PHASECHK.TRANS64 P0, [R3+URZ+0xf0], R2 ;  /* 0x0000f002030085a7 */ /* 0x000e6400080010ff */
[----:B-1----:R-:W-:Y:S05]  /*6ad0*/  @!P0 BRA `(.L_x_19) ;  /* 0xfffffffc00f08947 */ /* 0x002fea000383ffff */
[----:B------:R-:W-:Y:S05]  /*6ae0*/  BRA `(.L_x_97) ;  /* 0xffffffa800b47947 */ /* 0x000fea000383ffff */
.L_x_22:
[----:B-1----:R-:W-:-:S07]  /*6af0*/  MOV R2, UR33 ;  /* 0x0000002100027c02 */ /* 0x002fce0008000f00 */
.L_x_98:
[----:B-1----:R1:W2:Y:S02]  /*6b00*/  SYNCS.PHASECHK.TRANS64.TRYWAIT P0, [R2+URZ+0x30], R5 ;  /* 0x00003005020075a7 */ /* 0x0022a400080011ff */
[----:B--2---:R-:W-:Y:S05]  /*6b10*/  @!P0 NANOSLEEP.SYNCS 0x989680 ;  /* 0x009896800000895d */ /* 0x004fea0003900000 */
[----:B------:R-:W2:Y:S02]  /*6b20*/  @!P0 SYNCS.PHASECHK.TRANS64 P0, [R2+URZ+0x30], R5 ;  /* 0x00003005020085a7 */ /* 0x000ea400080010ff */
[----:B--2---:R-:W-:Y:S05]  /*6b30*/  @!P0 BRA `(.L_x_98) ;  /* 0xfffffffc00f08947 */ /* 0x004fea000383ffff */
[----:B------:R-:W-:Y:S05]  /*6b40*/  BRA `(.L_x_21) ;  /* 0xffffffac00047947 */ /* 0x000fea000383ffff */
.L_x_28:
[----:B-1----:R-:W-:-:S07]  /*6b50*/  MOV R2, UR17 ;  /* 0x0000001100027c02 */ /* 0x002fce0008000f00 */
.L_x_99:
[----:B-1----:R1:W2:Y:S02]  /*6b60*/  SYNCS.PHASECHK.TRANS64.TRYWAIT P0, [R2+URZ+0x30], R5 ;  /* 0x00003005020075a7 */ /* 0x0022a400080011ff */
[----:B--2---:R-:W-:Y:S05]  /*6b70*/  @!P0 NANOSLEEP.SYNCS 0x989680 ;  /* 0x009896800000895d */ /* 0x004fea0003900000 */
[----:B------:R-:W2:Y:S02]  /*6b80*/  @!P0 SYNCS.PHASECHK.TRANS64 P0, [R2+URZ+0x30], R5 ;  /* 0x00003005020085a7 */ /* 0x000ea400080010ff */
[----:B--2---:R-:W-:Y:S05]  /*6b90*/  @!P0 BRA `(.L_x_99) ;  /* 0xfffffffc00f08947 */ /* 0x004fea000383ffff */
[----:B------:R-:W-:Y:S05]  /*6ba0*/  BRA `(.L_x_27) ;  /* 0xffffffac00ac7947 */ /* 0x000fea000383ffff */
.L_x_32:
[----:B-1----:R1:W2:Y:S02]  /*6bb0*/  SYNCS.PHASECHK.TRANS64.TRYWAIT P0, [R2+URZ+0x80], R3 ;  /* 0x00008003020075a7 */ /* 0x0022a400080011ff */
[----:B--2---:R-:W-:Y:S05]  /*6bc0*/  @!P0 NANOSLEEP.SYNCS 0x989680 ;  /* 0x009896800000895d */ /* 0x004fea0003900000 */
[----:B------:R-:W2:Y:S02]  /*6bd0*/  @!P0 SYNCS.PHASECHK.TRANS64 P0, [R2+URZ+0x80], R3 ;  /* 0x00008003020085a7 */ /* 0x000ea400080010ff */
[----:B--2---:R-:W-:Y:S05]  /*6be0*/  @!P0 BRA `(.L_x_32) ;  /* 0xfffffffc00f08947 */ /* 0x004fea000383ffff */
[----:B------:R-:W-:Y:S05]  /*6bf0*/  BRA `(.L_x_100) ;  /* 0xffffffb0003c7947 */ /* 0x000fea000383ffff */
.L_x_36:
[----:B----4-:R-:W-:-:S07]  /*6c00*/  MOV R0, UR5 ;  /* 0x0000000500007c02 */ /* 0x010fce0008000f00 */
.L_x_101:
[----:B-1----:R1:W2:Y:S02]  /*6c10*/  SYNCS.PHASECHK.TRANS64.TRYWAIT P0, [R0+URZ], R3 ;  /* 0x00000003000075a7 */ /* 0x0022a400080011ff */
[----:B--2---:R-:W-:Y:S05]  /*6c20*/  @!P0 NANOSLEEP.SYNCS 0x989680 ;  /* 0x009896800000895d */ /* 0x004fea0003900000 */
[----:B------:R-:W2:Y:S02]  /*6c30*/  @!P0 SYNCS.PHASECHK.TRANS64 P0, [R0+URZ], R3 ;  /* 0x00000003000085a7 */ /* 0x000ea400080010ff */
[----:B--2---:R-:W-:Y:S05]  /*6c40*/  @!P0 BRA `(.L_x_101) ;  /* 0xfffffffc00f08947 */ /* 0x004fea000383ffff */
[----:B------:R-:W-:Y:S05]  /*6c50*/  BRA `(.L_x_102) ;  /* 0xffffffb400ac7947 */ /* 0x000fea000383ffff */
.L_x_37:
[----:B----4-:R-:W-:-:S07]  /*6c60*/  MOV R0, UR5 ;  /* 0x0000000500007c02 */ /* 0x010fce0008000f00 */
.L_x_103:
[----:B-1----:R1:W2:Y:S02]  /*6c70*/  SYNCS.PHASECHK.TRANS64.TRYWAIT P0, [R0+URZ], R3 ;  /* 0x00000003000075a7 */ /* 0x0022a400080011ff */
[----:B--2---:R-:W-:Y:S05]  /*6c80*/  @!P0 NANOSLEEP.SYNCS 0x989680 ;  /* 0x009896800000895d */ /* 0x004fea0003900000 */
[----:B------:R-:W2:Y:S02]  /*6c90*/  @!P0 SYNCS.PHASECHK.TRANS64 P0, [R0+URZ], R3 ;  /* 0x00000003000085a7 */ /* 0x000ea400080010ff */
[----:B--2---:R-:W-:Y:S05]  /*6ca0*/  @!P0 BRA `(.L_x_103) ;  /* 0xfffffffc00f08947 */ /* 0x004fea000383ffff */
[----:B------:R-:W-:Y:S05]  /*6cb0*/  BRA `(.L_x_104) ;  /* 0xffffffb400b87947 */ /* 0x000fea000383ffff */
.L_x_38:
[----:B----4-:R-:W-:-:S07]  /*6cc0*/  MOV R0, UR5 ;  /* 0x0000000500007c02 */ /* 0x010fce0008000f00 */
.L_x_105:
[----:B-1----:R1:W2:Y:S02]  /*6cd0*/  SYNCS.PHASECHK.TRANS64.TRYWAIT P0, [R0+URZ], R3 ;  /* 0x00000003000075a7 */ /* 0x0022a400080011ff */
[----:B--2---:R-:W-:Y:S05]  /*6ce0*/  @!P0 NANOSLEEP.SYNCS 0x989680 ;  /* 0x009896800000895d */ /* 0x004fea0003900000 */
[----:B------:R-:W2:Y:S02]  /*6cf0*/  @!P0 SYNCS.PHASECHK.TRANS64 P0, [R0+URZ], R3 ;  /* 0x00000003000085a7 */ /* 0x000ea400080010ff */
[----:B--2---:R-:W-:Y:S05]  /*6d00*/  @!P0 BRA `(.L_x_105) ;  /* 0xfffffffc00f08947 */ /* 0x004fea000383ffff */
[----:B------:R-:W-:Y:S05]  /*6d10*/  BRA `(.L_x_106) ;  /* 0xffffffb400c47947 */ /* 0x000fea000383ffff */
.L_x_39:
[----:B----4-:R-:W-:-:S07]  /*6d20*/  MOV R0, UR5 ;  /* 0x0000000500007c02 */ /* 0x010fce0008000f00 */
.L_x_107:
[----:B-1----:R1:W2:Y:S02]  /*6d30*/  SYNCS.PHASECHK.TRANS64.TRYWAIT P0, [R0+URZ], R3 ;  /* 0x00000003000075a7 */ /* 0x0022a400080011ff */
[----:B--2---:R-:W-:Y:S05]  /*6d40*/  @!P0 NANOSLEEP.SYNCS 0x989680 ;  /* 0x009896800000895d */ /* 0x004fea0003900000 */
[----:B------:R-:W2:Y:S02]  /*6d50*/  @!P0 SYNCS.PHASECHK.TRANS64 P0, [R0+URZ], R3 ;  /* 0x00000003000085a7 */ /* 0x000ea400080010ff */
[----:B--2---:R-:W-:Y:S05]  /*6d60*/  @!P0 BRA `(.L_x_107) ;  /* 0xfffffffc00f08947 */ /* 0x004fea000383ffff */
[----:B------:R-:W-:Y:S05]  /*6d70*/  BRA `(.L_x_108) ;  /* 0xffffffb400d07947 */ /* 0x000fea000383ffff */
.L_x_40:
[----:B----4-:R-:W-:-:S07]  /*6d80*/  MOV R0, UR5 ;  /* 0x0000000500007c02 */ /* 0x010fce0008000f00 */
.L_x_109:
[----:B-1----:R1:W2:Y:S02]  /*6d90*/  SYNCS.PHASECHK.TRANS64.TRYWAIT P0, [R0+URZ], R3 ;  /* 0x00000003000075a7 */ /* 0x0022a400080011ff */
[----:B--2---:R-:W-:Y:S05]  /*6da0*/  @!P0 NANOSLEEP.SYNCS 0x989680 ;  /* 0x009896800000895d */ /* 0x004fea0003900000 */
[----:B------:R-:W2:Y:S02]  /*6db0*/  @!P0 SYNCS.PHASECHK.TRANS64 P0, [R0+URZ], R3 ;  /* 0x00000003000085a7 */ /* 0x000ea400080010ff */
[----:B--2---:R-:W-:Y:S05]  /*6dc0*/  @!P0 BRA `(.L_x_109) ;  /* 0xfffffffc00f08947 */ /* 0x004fea000383ffff */
[----:B------:R-:W-:Y:S05]  /*6dd0*/  BRA `(.L_x_110) ;  /* 0xffffffb400dc7947 */ /* 0x000fea000383ffff */
.L_x_43:
[----:B-1----:R1:W2:Y:S02]  /*6de0*/  SYNCS.PHASECHK.TRANS64.TRYWAIT P0, [R0+URZ+0xe0], R5 ;  /* 0x0000e005000075a7 */ /* 0x0022a400080011ff */
[----:B--2---:R-:W-:Y:S05]  /*6df0*/  @!P0 NANOSLEEP.SYNCS 0x989680 ;  /* 0x009896800000895d */ /* 0x004fea0003900000 */
[----:B------:R-:W2:Y:S02]  /*6e00*/  @!P0 SYNCS.PHASECHK.TRANS64 P0, [R0+URZ+0xe0], R5 ;  /* 0x0000e005000085a7 */ /* 0x000ea400080010ff */
[----:B--2---:R-:W-:Y:S05]  /*6e10*/  @!P0 BRA `(.L_x_43) ;  /* 0xfffffffc00f08947 */ /* 0x004fea000383ffff */
[----:B------:R-:W-:Y:S05]  /*6e20*/  BRA `(.L_x_111) ;  /* 0xffffffb800387947 */ /* 0x000fea000383ffff */
.L_x_44:
[----:B------:R-:W-:-:S07]  /*6e30*/  MOV R0, UR5 ;  /* 0x0000000500007c02 */ /* 0x000fce0008000f00 */
.L_x_112:
[----:B-1----:R1:W2:Y:S02]  /*6e40*/  SYNCS.PHASECHK.TRANS64.TRYWAIT P0, [R0+URZ+0x90], R5 ;  /* 0x00009005000075a7 */ /* 0x0022a400080011ff */
[----:B--2---:R-:W-:Y:S05]  /*6e50*/  @!P0 NANOSLEEP.SYNCS 0x989680 ;  /* 0x009896800000895d */ /* 0x004fea0003900000 */
[----:B------:R-:W2:Y:S02]  /*6e60*/  @!P0 SYNCS.PHASECHK.TRANS64 P0, [R0+URZ+0x90], R5 ;  /* 0x00009005000085a7 */ /* 0x000ea400080010ff */
[----:B--2---:R-:W-:Y:S05]  /*6e70*/  @!P0 BRA `(.L_x_112) ;  /* 0xfffffffc00f08947 */ /* 0x004fea000383ffff */
[----:B------:R-:W-:Y:S05]  /*6e80*/  BRA `(.L_x_113) ;  /* 0xffffffb800487947 */ /* 0x000fea000383ffff */
.L_x_45:
[----:B-1----:R1:W2:Y:S02]  /*6e90*/  SYNCS.PHASECHK.TRANS64.TRYWAIT P1, [R0+URZ+0x80], R5 ;  /* 0x00008005000075a7 */ /* 0x0022a400080211ff */
[----:B--2---:R-:W-:Y:S05]  /*6ea0*/  @!P1 NANOSLEEP.SYNCS 0x989680 ;  /* 0x009896800000995d */ /* 0x004fea0003900000 */
[----:B------:R-:W2:Y:S02]  /*6eb0*/  @!P1 SYNCS.PHASECHK.TRANS64 P1, [R0+URZ+0x80], R5 ;  /* 0x00008005000095a7 */ /* 0x000ea400080210ff */
[----:B--2---:R-:W-:Y:S05]  /*6ec0*/  @!P1 BRA `(.L_x_45) ;  /* 0xfffffffc00f09947 */ /* 0x004fea000383ffff */
[----:B------:R-:W-:Y:S05]  /*6ed0*/  BRA `(.L_x_114) ;  /* 0xffffffb800787947 */ /* 0x000fea000383ffff */
.L_x_48:
[----:B------:R-:W-:-:S07]  /*6ee0*/  MOV R0, UR5 ;  /* 0x0000000500007c02 */ /* 0x000fce0008000f00 */
.L_x_115:
[----:B-1----:R1:W2:Y:S02]  /*6ef0*/  SYNCS.PHASECHK.TRANS64.TRYWAIT P0, [R0+URZ+0x90], R3 ;  /* 0x00009003000075a7 */ /* 0x0022a400080011ff */
[----:B--2---:R-:W-:Y:S05]  /*6f00*/  @!P0 NANOSLEEP.SYNCS 0x989680 ;  /* 0x009896800000895d */ /* 0x004fea0003900000 */
[----:B------:R-:W2:Y:S02]  /*6f10*/  @!P0 SYNCS.PHASECHK.TRANS64 P0, [R0+URZ+0x90], R3 ;  /* 0x00009003000085a7 */ /* 0x000ea400080010ff */
[----:B--2---:R-:W-:Y:S05]  /*6f20*/  @!P0 BRA `(.L_x_115) ;  /* 0xfffffffc00f08947 */ /* 0x004fea000383ffff */
[----:B------:R-:W-:Y:S05]  /*6f30*/  BRA `(.L_x_47) ;  /* 0xffffffb800cc7947 */ /* 0x000fea000383ffff */
.L_x_55:
[----:B-1----:R1:W2:Y:S02]  /*6f40*/  SYNCS.PHASECHK.TRANS64.TRYWAIT P1, [R0+URZ+0x80], R5 ;  /* 0x00008005000075a7 */ /* 0x0022a400080211ff */
[----:B--2---:R-:W-:Y:S05]  /*6f50*/  @!P1 NANOSLEEP.SYNCS 0x989680 ;  /* 0x009896800000995d */ /* 0x004fea0003900000 */
[----:B------:R-:W2:Y:S02]  /*6f60*/  @!P1 SYNCS.PHASECHK.TRANS64 P1, [R0+URZ+0x80], R5 ;  /* 0x00008005000095a7 */ /* 0x000ea400080210ff */
[----:B--2---:R-:W-:Y:S05]  /*6f70*/  @!P1 BRA `(.L_x_55) ;  /* 0xfffffffc00f09947 */ /* 0x004fea000383ffff */
[----:B------:R-:W-:Y:S05]  /*6f80*/  BRA `(.L_x_116) ;  /* 0xffffffc0003c7947 */ /* 0x000fea000383ffff */
.L_x_56:
[----:B------:R-:W-:-:S07]  /*6f90*/  MOV R3, UR7 ;  /* 0x0000000700037c02 */ /* 0x000fce0008000f00 */
.L_x_117:
[----:B-1----:R1:W2:Y:S02]  /*6fa0*/  SYNCS.PHASECHK.TRANS64.TRYWAIT P0, [R3+URZ+0xc0], R0 ;  /* 0x0000c000030075a7 */ /* 0x0022a400080011ff */
[----:B--2---:R-:W-:Y:S05]  /*6fb0*/  @!P0 NANOSLEEP.SYNCS 0x989680 ;  /* 0x009896800000895d */ /* 0x004fea0003900000 */
[----:B------:R-:W2:Y:S02]  /*6fc0*/  @!P0 SYNCS.PHASECHK.TRANS64 P0, [R3+URZ+0xc0], R0 ;  /* 0x0000c000030085a7 */ /* 0x000ea400080010ff */
[----:B--2---:R-:W-:Y:S05]  /*6fd0*/  @!P0 BRA `(.L_x_117) ;  /* 0xfffffffc00f08947 */ /* 0x004fea000383ffff */
[----:B------:R-:W-:Y:S05]  /*6fe0*/  BRA `(.L_x_118) ;  /* 0xffffffc000747947 */ /* 0x000fea000383ffff */
.L_x_59:
[----:B------:R-:W-:Y:S07]  /*6ff0*/  MOV R0, UR6 ;  /* 0x0000000600007c02 */ /* 0x000fee0008000f00 */
.L_x_119:
[----:B-1----:R1:W2:Y:S02]  /*7000*/  SYNCS.PHASECHK.TRANS64.TRYWAIT P0, [R0+URZ], R3 ;  /* 0x00000003000075a7 */ /* 0x0022a400080011ff */
[----:B--2---:R-:W-:Y:S05]  /*7010*/  @!P0 NANOSLEEP.SYNCS 0x989680 ;  /* 0x009896800000895d */ /* 0x004fea0003900000 */
[----:B------:R-:W2:Y:S02]  /*7020*/  @!P0 SYNCS.PHASECHK.TRANS64 P0, [R0+URZ], R3 ;  /* 0x00000003000085a7 */ /* 0x000ea400080010ff */
[----:B--2---:R-:W-:Y:S05]  /*7030*/  @!P0 BRA `(.L_x_119) ;  /* 0xfffffffc00f08947 */ /* 0x004fea000383ffff */
[----:B------:R-:W-:Y:S05]  /*7040*/  BRA `(.L_x_58) ;  /* 0xffffffc000907947 */ /* 0x000fea000383ffff */
.L_x_62:
[----:B------:R-:W-:-:S07]  /*7050*/  MOV R0, UR6 ;  /* 0x0000000600007c02 */ /* 0x000fce0008000f00 */
.L_x_120:
[----:B--2---:R2:W4:Y:S02]  /*7060*/  SYNCS.PHASECHK.TRANS64.TRYWAIT P0, [R0+URZ], R3 ;  /* 0x00000003000075a7 */ /* 0x00452400080011ff */
[----:B----4-:R-:W-:Y:S05]  /*7070*/  @!P0 NANOSLEEP.SYNCS 0x989680 ;  /* 0x009896800000895d */ /* 0x010fea0003900000 */
[----:B------:R-:W4:Y:S02]  /*7080*/  @!P0 SYNCS.PHASECHK.TRANS64 P0, [R0+URZ], R3 ;  /* 0x00000003000085a7 */ /* 0x000f2400080010ff */
[----:B----4-:R-:W-:Y:S05]  /*7090*/  @!P0 BRA `(.L_x_120) ;  /* 0xfffffffc00f08947 */ /* 0x010fea000383ffff */
[----:B------:R-:W-:Y:S05]  /*70a0*/  BRA `(.L_x_121) ;  /* 0xffffffc4006c7947 */ /* 0x000fea000383ffff */
.L_x_63:
[----:B------:R-:W-:-:S07]  /*70b0*/  MOV R0, UR6 ;  /* 0x0000000600007c02 */ /* 0x000fce0008000f00 */
.L_x_122:
[----:B-1----:R1:W2:Y:S02]  /*70c0*/  SYNCS.PHASECHK.TRANS64.TRYWAIT P0, [R0+URZ], R3 ;  /* 0x00000003000075a7 */ /* 0x0022a400080011ff */
[----:B--2---:R-:W-:Y:S05]  /*70d0*/  @!P0 NANOSLEEP.SYNCS 0x989680 ;  /* 0x009896800000895d */ /* 0x004fea0003900000 */
[----:B------:R-:W2:Y:S02]  /*70e0*/  @!P0 SYNCS.PHASECHK.TRANS64 P0, [R0+URZ], R3 ;  /* 0x00000003000085a7 */ /* 0x000ea400080010ff */
[----:B--2---:R-:W-:Y:S05]  /*70f0*/  @!P0 BRA `(.L_x_122) ;  /* 0xfffffffc00f08947 */ /* 0x004fea000383ffff */
[----:B------:R-:W-:Y:S05]  /*7100*/  BRA `(.L_x_123) ;  /* 0xffffffc400787947 */ /* 0x000fea000383ffff */
.L_x_64:
[----:B------:R-:W-:-:S07]  /*7110*/  MOV R0, UR6 ;  /* 0x0000000600007c02 */ /* 0x000fce0008000f00 */
.L_x_124:
[----:B-1----:R1:W2:Y:S02]  /*7120*/  SYNCS.PHASECHK.TRANS64.TRYWAIT P0, [R0+URZ], R3 ;  /* 0x00000003000075a7 */ /* 0x0022a400080011ff */
[----:B--2---:R-:W-:Y:S05]  /*7130*/  @!P0 NANOSLEEP.SYNCS 0x989680 ;  /* 0x009896800000895d */ /* 0x004fea0003900000 */
[----:B------:R-:W2:Y:S02]  /*7140*/  @!P0 SYNCS.PHASECHK.TRANS64 P0, [R0+URZ], R3 ;  /* 0x00000003000085a7 */ /* 0x000ea400080010ff */
[----:B--2---:R-:W-:Y:S05]  /*7150*/  @!P0 BRA `(.L_x_124) ;  /* 0xfffffffc00f08947 */ /* 0x004fea000383ffff */
[----:B------:R-:W-:Y:S05]  /*7160*/  BRA `(.L_x_125) ;  /* 0xffffffc400847947 */ /* 0x000fea000383ffff */
.L_x_65:
[----:B------:R-:W-:-:S07]  /*7170*/  MOV R0, UR7 ;  /* 0x0000000700007c02 */ /* 0x000fce0008000f00 */
.L_x_126:
[----:B-1----:R1:W2:Y:S02]  /*7180*/  SYNCS.PHASECHK.TRANS64.TRYWAIT P0, [R0+URZ], R3 ;  /* 0x00000003000075a7 */ /* 0x0022a400080011ff */
[----:B--2---:R-:W-:Y:S05]  /*7190*/  @!P0 NANOSLEEP.SYNCS 0x989680 ;  /* 0x009896800000895d */ /* 0x004fea0003900000 */
[----:B------:R-:W2:Y:S02]  /*71a0*/  @!P0 SYNCS.PHASECHK.TRANS64 P0, [R0+URZ], R3 ;  /* 0x00000003000085a7 */ /* 0x000ea400080010ff */
[----:B--2---:R-:W-:Y:S05]  /*71b0*/  @!P0 BRA `(.L_x_126) ;  /* 0xfffffffc00f08947 */ /* 0x004fea000383ffff */
[----:B------:R-:W-:Y:S05]  /*71c0*/  BRA `(.L_x_127) ;  /* 0xffffffc400907947 */ /* 0x000fea000383ffff */
.L_x_70:
[----:B---3--:R3:W1:Y:S02]  /*71d0*/  SYNCS.PHASECHK.TRANS64.TRYWAIT P0, [R0+URZ+0x80], R3 ;  /* 0x00008003000075a7 */ /* 0x00866400080011ff */
[----:B-1----:R-:W-:Y:S05]  /*71e0*/  @!P0 NANOSLEEP.SYNCS 0x989680 ;  /* 0x009896800000895d */ /* 0x002fea0003900000 */
[----:B------:R-:W1:Y:S02]  /*71f0*/  @!P0 SYNCS.PHASECHK.TRANS64 P0, [R0+URZ+0x80], R3 ;  /* 0x00008003000085a7 */ /* 0x000e6400080010ff */
[----:B-1----:R-:W-:Y:S05]  /*7200*/  @!P0 BRA `(.L_x_70) ;  /* 0xfffffffc00f08947 */ /* 0x002fea000383ffff */
[----:B------:R-:W-:Y:S05]  /*7210*/  BRA `(.L_x_128) ;  /* 0xffffffc8008c7947 */ /* 0x000fea000383ffff */
.L_x_73:
[----:B------:R-:W-:Y:S07]  /*7220*/  MOV R0, UR6 ;  /* 0x0000000600007c02 */ /* 0x000fee0008000f00 */
.L_x_129:
[----:B-1----:R1:W3:Y:S02]  /*7230*/  SYNCS.PHASECHK.TRANS64.TRYWAIT P0, [R0+URZ+0x78], R3 ;  /* 0x00007803000075a7 */ /* 0x0022e400080011ff */
[----:B---3--:R-:W-:Y:S05]  /*7240*/  @!P0 NANOSLEEP.SYNCS 0x989680 ;  /* 0x009896800000895d */ /* 0x008fea0003900000 */
[----:B------:R-:W3:Y:S02]  /*7250*/  @!P0 SYNCS.PHASECHK.TRANS64 P0, [R0+URZ+0x78], R3 ;  /* 0x00007803000085a7 */ /* 0x000ee400080010ff */
[----:B---3--:R-:W-:Y:S05]  /*7260*/  @!P0 BRA `(.L_x_129) ;  /* 0xfffffffc00f08947 */ /* 0x008fea000383ffff */
[----:B------:R-:W-:Y:S05]  /*7270*/  BRA `(.L_x_72) ;  /* 0xffffffcc00787947 */ /* 0x000fea000383ffff */
.L_x_76:
[----:B------:R-:W-:Y:S07]  /*7280*/  MOV R3, UR6 ;  /* 0x0000000600037c02 */ /* 0x000fee0008000f00 */
.L_x_130:
[----:B-1----:R1:W2:Y:S02]  /*7290*/  SYNCS.PHASECHK.TRANS64.TRYWAIT P2, [R3+URZ+0x68], R26 ;  /* 0x0000681a030075a7 */ /* 0x0022a400080411ff */
[----:B--2---:R-:W-:Y:S05]  /*72a0*/  @!P2 NANOSLEEP.SYNCS 0x989680 ;  /* 0x009896800000a95d */ /* 0x004fea0003900000 */
[----:B------:R-:W2:Y:S02]  /*72b0*/  @!P2 SYNCS.PHASECHK.TRANS64 P2, [R3+URZ+0x68], R26 ;  /* 0x0000681a0300a5a7 */ /* 0x000ea400080410ff */
[----:B--2---:R-:W-:Y:S05]  /*72c0*/  @!P2 BRA `(.L_x_130) ;  /* 0xfffffffc00f0a947 */ /* 0x004fea000383ffff */
[----:B------:R-:W-:Y:S05]  /*72d0*/  BRA `(.L_x_131) ;  /* 0xffffffd0000c7947 */ /* 0x000fea000383ffff */
.L_x_79:
[----:B--2---:R2:W4:Y:S02]  /*72e0*/  SYNCS.PHASECHK.TRANS64.TRYWAIT P0, [R0+URZ+0x80], R3 ;  /* 0x00008003000075a7 */ /* 0x00452400080011ff */
[----:B----4-:R-:W-:Y:S05]  /*72f0*/  @!P0 NANOSLEEP.SYNCS 0x989680 ;  /* 0x009896800000895d */ /* 0x010fea0003900000 */
[----:B------:R-:W4:Y:S02]  /*7300*/  @!P0 SYNCS.PHASECHK.TRANS64 P0, [R0+URZ+0x80], R3 ;  /* 0x00008003000085a7 */ /* 0x000f2400080010ff */
[----:B----4-:R-:W-:Y:S05]  /*7310*/  @!P0 BRA `(.L_x_79) ;  /* 0xfffffffc00f08947 */ /* 0x010fea000383ffff */
[----:B------:R-:W-:Y:S05]  /*7320*/  BRA `(.L_x_132) ;  /* 0xffffffd4005c7947 */ /* 0x000fea000383ffff */
.L_x_90:
[----:B-1----:R-:W-:Y:S04]  /*7330*/  MOV R0, UR43 ;  /* 0x0000002b00007c02 */ /* 0x002fe80008000f00 */
[----:B------:R1:W2:Y:S03]  /*7340*/  SYNCS.PHASECHK.TRANS64.TRYWAIT P1, [R0+URZ+0x60], R3 ;  /* 0x00006003000075a7 */ /* 0x0002a600080211ff */
[----:B--2---:R-:W-:Y:S05]  /*7350*/  @!P1 NANOSLEEP.SYNCS 0x989680 ;  /* 0x009896800000995d */ /* 0x004fea0003900000 */
[----:B------:R-:W2:Y:S02]  /*7360*/  @!P1 SYNCS.PHASECHK.TRANS64 P1, [R0+URZ+0x60], R3 ;  /* 0x00006003000095a7 */ /* 0x000ea400080210ff */
[----:B--2---:R-:W-:Y:S05]  /*7370*/  @!P1 BRA `(.L_x_90) ;  /* 0xfffffffc00ec9947 */ /* 0x004fea000383ffff */
[----:B------:R-:W-:Y:S05]  /*7380*/  BRA `(.L_x_89) ;  /* 0xffffffe000587947 */ /* 0x000fea000383ffff */
.L_x_92:
[----:B------:R1:W1:Y:S02]  /*7390*/  SYNCS.PHASECHK.TRANS64.TRYWAIT P1, [R156+URZ+0xa0], R5 ;  /* 0x0000a0059c0075a7 */ /* 0x00026400080211ff */
[----:B-1----:R-:W-:Y:S05]  /*73a0*/  @!P1 NANOSLEEP.SYNCS 0x989680 ;  /* 0x009896800000995d */ /* 0x002fea0003900000 */
[----:B------:R-:W1:Y:S02]  /*73b0*/  @!P1 SYNCS.PHASECHK.TRANS64 P1, [R156+URZ+0xa0], R5 ;  /* 0x0000a0059c0095a7 */ /* 0x000e6400080210ff */
[----:B-1----:R-:W-:Y:S05]  /*73c0*/  @!P1 BRA `(.L_x_92) ;  /* 0xfffffffc00f09947 */ /* 0x002fea000383ffff */
[----:B------:R-:W-:Y:S05]  /*73d0*/  BRA `(.L_x_91) ;  /* 0xffffffe0009c7947 */ /* 0x000fea000383ffff */
        .weak           $__internal_0_$__cuda_sm10x_tcgen05_guardrail_trap_col_being_dealloced_not_returned_by_alloc
        .type           $__internal_0_$__cuda_sm10x_tcgen05_guardrail_trap_col_being_dealloced_not_returned_by_alloc,@function
        .size           $__internal_0_$__cuda_sm10x_tcgen05_guardrail_trap_col_being_dealloced_not_returned_by_alloc,($__internal_1_$__cuda_sm10x_tcgen05_guardrail_trap_phase_invalid_during_alloc - $__internal_0_$__cuda_sm10x_tcgen05_guardrail_trap_col_being_dealloced_not_returned_by_alloc)
$__internal_0_$__cuda_sm10x_tcgen05_guardrail_trap_col_being_dealloced_not_returned_by_alloc:
[----:B------:R-:W-:Y:S05]  /*73e0*/  BPT.TRAP 0x1 ;  /* 0x000000040000795c */ /* 0x000fea0000300000 */
[----:B------:R-:W-:-:S04]  /*73f0*/  HFMA2 R3, -RZ, RZ, 0, 0 ;  /* 0x00000000ff037431 */ /* 0x000fc800000001ff */
[----:B------:R-:W-:Y:S05]  /*7400*/  RET.REL.NODEC R2 `(_ZN7cutlass13device_kernelINS_4gemm6kernel13GemmUniversalIN4cute5tupleIJiiiiEEENS1_10collective13CollectiveMmaINS1_35MainloopSm100TmaUmmaWarpSpecializedILi6ELi2ELi4ENS5_IJNS4_1CILi1EEESB_SB_EEEEENS5_IJNSA_ILi128EEENSA_ILi64EEESE_EEENS_12float_e5m2_tENS5_IJlSB_lEEESH_SI_NS4_8TiledMMAINS4_8MMA_AtomIJNS4_10MMA_TraitsINS4_19SM100_MMA_F8F6F4_SSEJSH_SH_fSE_SF_NS4_17integral_constantINS4_4UMMA5MajorELSP_0EEESQ_NSN_INSO_7ScaleInELSR_0EEESS_EEEEEENS4_6LayoutISC_NS5_IJNSA_ILi0EEESW_SW_EEEEENS5_IJNS4_10UnderscoreESZ_SZ_EEEEENS4_13SM90_TMA_LOADENS4_14ComposedLayoutINS4_7SwizzleILi3ELi4ELi3EEENS4_18smem_ptr_flag_bitsILi8EEENSV_INS5_IJNSA_ILi8EEESE_EEENS5_IJSE_SB_EEEEEEEvNS4_8identityES12_S1C_vS1D_EENS_8epilogue10collective18CollectiveEpilogueINS1F_23Sm100TmaWarpSpecializedILi1ELi1ELi64ELb0ELb0EEEJSG_NS5_IJNSV_ISE_SB_EENSV_ISF_SB_EEEEESH_SI_SH_SI_NS1F_6fusion15FusionCallbacksIS1J_NS1N_17LinearCombinationISH_fSH_fLNS_15FloatRoundStyleE2EEESG_S1M_JEEENS4_5SM1004TMEM4LOAD26SM100_TMEM_LOAD_32dp32b64xES12_NS13_INS14_ILi2ELi4ELi3EEES17_NSV_INS5_IJS18_SF_EEENS5_IJSF_SB_EEEEEEENS4_39AutoVectorizingCopyWithAssumedAlignmentILi128EEENS4_14SM90_TMA_STOREES21_S23_S23_EEEvvEEEEvNT_6ParamsE) ;  /* 0xffffff8802fc7950 */ /* 0x000fea0003c3ffff */
        .weak           $__internal_1_$__cuda_sm10x_tcgen05_guardrail_trap_phase_invalid_during_alloc
        .type           $__internal_1_$__cuda_sm10x_tcgen05_guardrail_trap_phase_invalid_during_alloc,@function
        .size           $__internal_1_$__cuda_sm10x_tcgen05_guardrail_trap_phase_invalid_during_alloc,($__internal_2_$__cuda_sm10x_tcgen05_guardrail_trap_unallocated_columns_being_dealloced - $__internal_1_$__cuda_sm10x_tcgen05_guardrail_trap_phase_invalid_during_alloc)
$__internal_1_$__cuda_sm10x_tcgen05_guardrail_trap_phase_invalid_during_alloc:
[----:B------:R-:W-:Y:S05]  /*7410*/  BPT.TRAP 0x1 ;  /* 0x000000040000795c */ /* 0x000fea0000300000 */
[----:B------:R-:W-:-:S04]  /*7420*/  MOV R3, 0x0 ;  /* 0x0000000000037802 */ /* 0x000fc80000000f00 */
[----:B------:R-:W-:Y:S05]  /*7430*/  RET.REL.NODEC R2 `(_ZN7cutlass13device_kernelINS_4gemm6kernel13GemmUniversalIN4cute5tupleIJiiiiEEENS1_10collective13CollectiveMmaINS1_35MainloopSm100TmaUmmaWarpSpecializedILi6ELi2ELi4ENS5_IJNS4_1CILi1EEESB_SB_EEEEENS5_IJNSA_ILi128EEENSA_ILi64EEESE_EEENS_12float_e5m2_tENS5_IJlSB_lEEESH_SI_NS4_8TiledMMAINS4_8MMA_AtomIJNS4_10MMA_TraitsINS4_19SM100_MMA_F8F6F4_SSEJSH_SH_fSE_SF_NS4_17integral_constantINS4_4UMMA5MajorELSP_0EEESQ_NSN_INSO_7ScaleInELSR_0EEESS_EEEEEENS4_6LayoutISC_NS5_IJNSA_ILi0EEESW_SW_EEEEENS5_IJNS4_10UnderscoreESZ_SZ_EEEEENS4_13SM90_TMA_LOADENS4_14ComposedLayoutINS4_7SwizzleILi3ELi4ELi3EEENS4_18smem_ptr_flag_bitsILi8EEENSV_INS5_IJNSA_ILi8EEESE_EEENS5_IJSE_SB_EEEEEEEvNS4_8identityES12_S1C_vS1D_EENS_8epilogue10collective18CollectiveEpilogueINS1F_23Sm100TmaWarpSpecializedILi1ELi1ELi64ELb0ELb0EEEJSG_NS5_IJNSV_ISE_SB_EENSV_ISF_SB_EEEEESH_SI_SH_SI_NS1F_6fusion15FusionCallbacksIS1J_NS1N_17LinearCombinationISH_fSH_fLNS_15FloatRoundStyleE2EEESG_S1M_JEEENS4_5SM1004TMEM4LOAD26SM100_TMEM_LOAD_32dp32b64xES12_NS13_INS14_ILi2ELi4ELi3EEES17_NSV_INS5_IJS18_SF_EEENS5_IJSF_SB_EEEEEEENS4_39AutoVectorizingCopyWithAssumedAlignmentILi128EEENS4_14SM90_TMA_STOREES21_S23_S23_EEEvvEEEEvNT_6ParamsE) ;  /* 0xffffff8802f07950 */ /* 0x000fea0003c3ffff */
        .weak           $__internal_2_$__cuda_sm10x_tcgen05_guardrail_trap_unallocated_columns_being_dealloced
        .type           $__internal_2_$__cuda_sm10x_tcgen05_guardrail_trap_unallocated_columns_being_dealloced,@function
        .size           $__internal_2_$__cuda_sm10x_tcgen05_guardrail_trap_unallocated_columns_being_dealloced,(.L_x_134 - $__internal_2_$__cuda_sm10x_tcgen05_guardrail_trap_unallocated_columns_being_dealloced)
$__internal_2_$__cuda_sm10x_tcgen05_guardrail_trap_unallocated_columns_being_dealloced:
[----:B------:R-:W-:Y:S05]  /*7440*/  BPT.TRAP 0x1 ;  /* 0x000000040000795c */ /* 0x000fea0000300000 */
[----:B------:R-:W-:-:S04]  /*7450*/  HFMA2 R3, -RZ, RZ, 0, 0 ;  /* 0x00000000ff037431 */ /* 0x000fc800000001ff */
[----:B------:R-:W-:Y:S05]  /*7460*/  RET.REL.NODEC R2 `(_ZN7cutlass13device_kernelINS_4gemm6kernel13GemmUniversalIN4cute5tupleIJiiiiEEENS1_10collective13CollectiveMmaINS1_35MainloopSm100TmaUmmaWarpSpecializedILi6ELi2ELi4ENS5_IJNS4_1CILi1EEESB_SB_EEEEENS5_IJNSA_ILi128EEENSA_ILi64EEESE_EEENS_12float_e5m2_tENS5_IJlSB_lEEESH_SI_NS4_8TiledMMAINS4_8MMA_AtomIJNS4_10MMA_TraitsINS4_19SM100_MMA_F8F6F4_SSEJSH_SH_fSE_SF_NS4_17integral_constantINS4_4UMMA5MajorELSP_0EEESQ_NSN_INSO_7ScaleInELSR_0EEESS_EEEEEENS4_6LayoutISC_NS5_IJNSA_ILi0EEESW_SW_EEEEENS5_IJNS4_10UnderscoreESZ_SZ_EEEEENS4_13SM90_TMA_LOADENS4_14ComposedLayoutINS4_7SwizzleILi3ELi4ELi3EEENS4_18smem_ptr_flag_bitsILi8EEENSV_INS5_IJNSA_ILi8EEESE_EEENS5_IJSE_SB_EEEEEEEvNS4_8identityES12_S1C_vS1D_EENS_8epilogue10collective18CollectiveEpilogueINS1F_23Sm100TmaWarpSpecializedILi1ELi1ELi64ELb0ELb0EEEJSG_NS5_IJNSV_ISE_SB_EENSV_ISF_SB_EEEEESH_SI_SH_SI_NS1F_6fusion15FusionCallbacksIS1J_NS1N_17LinearCombinationISH_fSH_fLNS_15FloatRoundStyleE2EEESG_S1M_JEEENS4_5SM1004TMEM4LOAD26SM100_TMEM_LOAD_32dp32b64xES12_NS13_INS14_ILi2ELi4ELi3EEES17_NSV_INS5_IJS18_SF_EEENS5_IJSF_SB_EEEEEEENS4_39AutoVectorizingCopyWithAssumedAlignmentILi128EEENS4_14SM90_TMA_STOREES21_S23_S23_EEEvvEEEEvNT_6ParamsE) ;  /* 0xffffff8802e47950 */ /* 0x000fea0003c3ffff */
.L_x_133:
[----:B------:R-:W-:-:S00]  /*7470*/  BRA `(.L_x_133) ;  /* 0xfffffffc00fc7947 */ /* 0x000fc0000383ffff */
[----:B------:R-:W-:-:S00]  /*7480*/  NOP ;  /* 0x0000000000007918 */ /* 0x000fc00000000000 */
[----:B------:R-:W-:-:S00]  /*7490*/  NOP ;  /* 0x0000000000007918 */ /* 0x000fc00000000000 */
[----:B------:R-:W-:-:S00]  /*74a0*/  NOP ;  /* 0x0000000000007918 */ /* 0x000fc00000000000 */
[----:B------:R-:W-:-:S00]  /*74b0*/  NOP ;  /* 0x0000000000007918 */ /* 0x000fc00000000000 */
[----:B------:R-:W-:-:S00]  /*74c0*/  NOP ;  /* 0x0000000000007918 */ /* 0x000fc00000000000 */
[----:B------:R-:W-:-:S00]  /*74d0*/  NOP ;  /* 0x0000000000007918 */ /* 0x000fc00000000000 */
[----:B------:R-:W-:-:S00]  /*74e0*/  NOP ;  /* 0x0000000000007918 */ /* 0x000fc00000000000 */
[----:B------:R-:W-:-:S00]  /*74f0*/  NOP ;  /* 0x0000000000007918 */ /* 0x000fc00000000000 */
.L_x_134:


//--------------------- .nv.global.init           --------------------------
	.section	.nv.global.init,"aw",@progbits
.nv.global.init:
	.type		$str$27,@object
	.size		$str$27,($str$28 - $str$27)
$str$27:
        /*0000*/ 	.byte	0x28, 0x61, 0x64, 0x64, 0x72, 0x65, 0x73, 0x73, 0x20, 0x26, 0x20, 0x6d, 0x61, 0x73, 0x6b, 0x29
        /*0010*/ 	.byte	0x20, 0x3d, 0x3d, 0x20, 0x30, 0x00
	.type		$str$28,@object
	.size		$str$28,($str$26 - $str$28)
$str$28:
        /*0016*/ 	.byte	0x2f, 0x74, 0x6d, 0x70, 0x2f, 0x63, 0x75, 0x74, 0x6c, 0x61, 0x73, 0x73, 0x5f, 0x73, 0x77, 0x65
        /*0026*/ 	.byte	0x65, 0x70, 0x5f, 0x73, 0x72, 0x63, 0x2f, 0x69, 0x6e, 0x63, 0x6c, 0x75, 0x64, 0x65, 0x2f, 0x63
        /*0036*/ 	.byte	0x75, 0x74, 0x65, 0x2f, 0x70, 0x6f, 0x69, 0x6e, 0x74, 0x65, 0x72, 0x5f, 0x66, 0x6c, 0x61, 0x67
        /*0046*/ 	.byte	0x67, 0x65, 0x64, 0x2e, 0x68, 0x70, 0x70, 0x00
	.type		$str$26,@object
	.size		$str$26,($str$25 - $str$26)
$str$26:
        /*004e*/ 	.byte	0x2f, 0x74, 0x6d, 0x70, 0x2f, 0x63, 0x75, 0x74, 0x6c, 0x61, 0x73, 0x73, 0x5f, 0x73, 0x77, 0x65
        /*005e*/ 	.byte	0x65, 0x70, 0x5f, 0x73, 0x72, 0x63, 0x2f, 0x69, 0x6e, 0x63, 0x6c, 0x75, 0x64, 0x65, 0x2f, 0x63
        /*006e*/ 	.byte	0x75, 0x74, 0x65, 0x2f, 0x61, 0x74, 0x6f, 0x6d, 0x2f, 0x63, 0x6f, 0x70, 0x79, 0x5f, 0x74, 0x72
        /*007e*/ 	.byte	0x61, 0x69, 0x74, 0x73, 0x5f, 0x73, 0x6d, 0x31, 0x30, 0x30, 0x2e, 0x68, 0x70, 0x70, 0x00
	.type		$str$25,@object
	.size		$str$25,(__unnamed_1 - $str$25)
$str$25:
        /*008d*/ 	.byte	0x28, 0x28, 0x75, 0x69, 0x6e, 0x74, 0x33, 0x32, 0x5f, 0x74, 0x28, 0x74, 0x68, 0x72, 0x65, 0x61
        /*009d*/ 	.byte	0x64, 0x49, 0x64, 0x78, 0x2e, 0x78, 0x29, 0x20, 0x2f, 0x20, 0x33, 0x32, 0x29, 0x20, 0x25, 0x20
        /*00ad*/ 	.byte	0x34, 0x29, 0x20, 0x3d, 0x3d, 0x20, 0x28, 0x28, 0x28, 0x74, 0x6d, 0x65, 0x6d, 0x5f, 0x61, 0x64
        /*00bd*/ 	.byte	0x64, 0x72, 0x20, 0x3e, 0x3e, 0x20, 0x31, 0x36, 0x29, 0x20, 0x2f, 0x20, 0x33, 0x32, 0x29, 0x20
        /*00cd*/ 	.byte	0x25, 0x20, 0x34, 0x29, 0x00
	.type		__unnamed_1,@object
	.size		__unnamed_1,(__unnamed_2 - __unnamed_1)
__unnamed_1:
        /*00d2*/ 	.byte	0x61, 0x75, 0x74, 0x6f, 0x20, 0x63, 0x75, 0x74, 0x65, 0x3a, 0x3a, 0x61, 0x73, 0x5f, 0x70, 0x6f
        /* <DEDUP_REMOVED lines=24> */
        /*0262*/ 	.byte	0x43, 0x3c, 0x38, 0x31, 0x39, 0x32, 0x3e, 0x3e, 0x3e, 0x3e, 0x5d, 0x00
	.type		__unnamed_2,@object
	.size		__unnamed_2,(.L_2 - __unnamed_2)
__unnamed_2:
        /* <DEDUP_REMOVED lines=42> */
        /*050e*/ 	.byte	0x3e, 0x3e, 0x3e, 0x3e, 0x5d, 0x00
.L_2:


//--------------------- .nv.shared._ZN7cutlass13device_kernelINS_4gemm6kernel13GemmUniversalIN4cute5tupleIJiiiiEEENS1_10collective13CollectiveMmaINS1_35MainloopSm100TmaUmmaWarpSpecializedILi6ELi2ELi4ENS5_IJNS4_1CILi1EEESB_SB_EEEEENS5_IJNSA_ILi128EEENSA_ILi64EEESE_EEENS_12float_e5m2_tENS5_IJlSB_lEEESH_SI_NS4_8TiledMMAINS4_8MMA_AtomIJNS4_10MMA_TraitsINS4_19SM100_MMA_F8F6F4_SSEJSH_SH_fSE_SF_NS4_17integral_constantINS4_4UMMA5MajorELSP_0EEESQ_NSN_INSO_7ScaleInELSR_0EEESS_EEEEEENS4_6LayoutISC_NS5_IJNSA_ILi0EEESW_SW_EEEEENS5_IJNS4_10UnderscoreESZ_SZ_EEEEENS4_13SM90_TMA_LOADENS4_14ComposedLayoutINS4_7SwizzleILi3ELi4ELi3EEENS4_18smem_ptr_flag_bitsILi8EEENSV_INS5_IJNSA_ILi8EEESE_EEENS5_IJSE_SB_EEEEEEEvNS4_8identityES12_S1C_vS1D_EENS_8epilogue10collective18CollectiveEpilogueINS1F_23Sm100TmaWarpSpecializedILi1ELi1ELi64ELb0ELb0EEEJSG_NS5_IJNSV_ISE_SB_EENSV_ISF_SB_EEEEESH_SI_SH_SI_NS1F_6fusion15FusionCallbacksIS1J_NS1N_17LinearCombinationISH_fSH_fLNS_15FloatRoundStyleE2EEESG_S1M_JEEENS4_5SM1004TMEM4LOAD26SM100_TMEM_LOAD_32dp32b64xES12_NS13_INS14_ILi2ELi4ELi3EEES17_NSV_INS5_IJS18_SF_EEENS5_IJSF_SB_EEEEEEENS4_39AutoVectorizingCopyWithAssumedAlignmentILi128EEENS4_14SM90_TMA_STOREES21_S23_S23_EEEvvEEEEvNT_6ParamsE --------------------------
	.section	.nv.shared._ZN7cutlass13device_kernelINS_4gemm6kernel13GemmUniversalIN4cute5tupleIJiiiiEEENS1_10collective13CollectiveMmaINS1_35MainloopSm100TmaUmmaWarpSpecializedILi6ELi2ELi4ENS5_IJNS4_1CILi1EEESB_SB_EEEEENS5_IJNSA_ILi128EEENSA_ILi64EEESE_EEENS_12float_e5m2_tENS5_IJlSB_lEEESH_SI_NS4_8TiledMMAINS4_8MMA_AtomIJNS4_10MMA_TraitsINS4_19SM100_MMA_F8F6F4_SSEJSH_SH_fSE_SF_NS4_17integral_constantINS4_4UMMA5MajorELSP_0EEESQ_NSN_INSO_7ScaleInELSR_0EEESS_EEEEEENS4_6LayoutISC_NS5_IJNSA_ILi0EEESW_SW_EEEEENS5_IJNS4_10UnderscoreESZ_SZ_EEEEENS4_13SM90_TMA_LOADENS4_14ComposedLayoutINS4_7SwizzleILi3ELi4ELi3EEENS4_18smem_ptr_flag_bitsILi8EEENSV_INS5_IJNSA_ILi8EEESE_EEENS5_IJSE_SB_EEEEEEEvNS4_8identityES12_S1C_vS1D_EENS_8epilogue10collective18CollectiveEpilogueINS1F_23Sm100TmaWarpSpecializedILi1ELi1ELi64ELb0ELb0EEEJSG_NS5_IJNSV_ISE_SB_EENSV_ISF_SB_EEEEESH_SI_SH_SI_NS1F_6fusion15FusionCallbacksIS1J_NS1N_17LinearCombinationISH_fSH_fLNS_15FloatRoundStyleE2EEESG_S1M_JEEENS4_5SM1004TMEM4LOAD26SM100_TMEM_LOAD_32dp32b64xES12_NS13_INS14_ILi2ELi4ELi3EEES17_NSV_INS5_IJS18_SF_EEENS5_IJSF_SB_EEEEEEENS4_39AutoVectorizingCopyWithAssumedAlignmentILi128EEENS4_14SM90_TMA_STOREES21_S23_S23_EEEvvEEEEvNT_6ParamsE,"aw",@nobits
	.sectionflags	@""
	.align	16
	.zero		1024


//--------------------- .nv.shared.reserved.0     --------------------------
	.section	.nv.shared.reserved.0,"aw",@nobits
	.weak		__nv_reservedSMEM_offset_0_alias
	.size		__nv_reservedSMEM_offset_0_alias, 0, 64
	.other		__nv_reservedSMEM_offset_0_alias,@"STO_CUDA_RESERVED_SHARED STV_DEFAULT"
__nv_reservedSMEM_offset_0_alias:
	.zero		0
.nv.shared.reserved.0:
	.zero		64
	.weak		__nv_reservedSMEM_tcgen05_partition
	.type		__nv_reservedSMEM_tcgen05_partition,@object
	.size		__nv_reservedSMEM_tcgen05_partition,(.L_0 - __nv_reservedSMEM_tcgen05_partition)
__nv_reservedSMEM_tcgen05_partition:
	.zero		32
.L_0:


//--------------------- .nv.global                --------------------------
	.section	.nv.global,"aw",@nobits
.nv.global:
	.type		_ZN40_INTERNAL_91e545f0_4_k_cu_b9deea9f_335204cute1_E,@object
	.size		_ZN40_INTERNAL_91e545f0_4_k_cu_b9deea9f_335204cute1_E,(_ZN40_INTERNAL_91e545f0_4_k_cu_b9deea9f_335204cuda3std3__45__cpo6cbeginE - _ZN40_INTERNAL_91e545f0_4_k_cu_b9deea9f_335204cute1_E)
_ZN40_INTERNAL_91e545f0_4_k_cu_b9deea9f_335204cute1_E:
	.zero		1
	.type		_ZN40_INTERNAL_91e545f0_4_k_cu_b9deea9f_335204cuda3std3__45__cpo6cbeginE,@object
	.size		_ZN40_INTERNAL_91e545f0_4_k_cu_b9deea9f_335204cuda3std3__45__cpo6cbeginE,(_ZN40_INTERNAL_91e545f0_4_k_cu_b9deea9f_335204cuda3std3__48in_placeE - _ZN40_INTERNAL_91e545f0_4_k_cu_b9deea9f_335204cuda3std3__45__cpo6cbeginE)
_ZN40_INTERNAL_91e545f0_4_k_cu_b9deea9f_335204cuda3std3__45__cpo6cbeginE:
	.zero		1
	.type		_ZN40_INTERNAL_91e545f0_4_k_cu_b9deea9f_335204cuda3std3__48in_placeE,@object
	.size		_ZN40_INTERNAL_91e545f0_4_k_cu_b9deea9f_335204cuda3std3__48in_placeE,(_ZN40_INTERNAL_91e545f0_4_k_cu_b9deea9f_335204cuda3std6ranges3__45__cpo9iter_moveE - _ZN40_INTERNAL_91e545f0_4_k_cu_b9deea9f_335204cuda3std3__48in_placeE)
_ZN40_INTERNAL_91e545f0_4_k_cu_b9deea9f_335204cuda3std3__48in_placeE:
	.zero		1
	.type		_ZN40_INTERNAL_91e545f0_4_k_cu_b9deea9f_335204cuda3std6ranges3__45__cpo9iter_moveE,@object
	.size		_ZN40_INTERNAL_91e545f0_4_k_cu_b9deea9f_335204cuda3std6ranges3__45__cpo9iter_moveE,(_ZN40_INTERNAL_91e545f0_4_k_cu_b9deea9f_335204cuda3std3__45__cpo5beginE - _ZN40_INTERNAL_91e545f0_4_k_cu_b9deea9f_335204cuda3std6ranges3__45__cpo9iter_moveE)
_ZN40_INTERNAL_91e545f0_4_k_cu_b9deea9f_335204cuda3std6ranges3__45__cpo9iter_moveE:
	.zero		1
	.type		_ZN40_INTERNAL_91e545f0_4_k_cu_b9deea9f_335204cuda3std3__45__cpo5beginE,@object
	.size		_ZN40_INTERNAL_91e545f0_4_k_cu_b9deea9f_335204cuda3std3__45__cpo5beginE,(_ZN40_INTERNAL_91e545f0_4_k_cu_b9deea9f_335204cuda3std3__442_GLOBAL__N__91e545f0_4_k_cu_b9deea9f_335206ignoreE - _ZN40_INTERNAL_91e545f0_4_k_cu_b9deea9f_335204cuda3std3__45__cpo5beginE)
_ZN40_INTERNAL_91e545f0_4_k_cu_b9deea9f_335204cuda3std3__45__cpo5beginE:
	.zero		1
	.type		_ZN40_INTERNAL_91e545f0_4_k_cu_b9deea9f_335204cuda3std3__442_GLOBAL__N__91e545f0_4_k_cu_b9deea9f_335206ignoreE,@object
	.size		_ZN40_INTERNAL_91e545f0_4_k_cu_b9deea9f_335204cuda3std3__442_GLOBAL__N__91e545f0_4_k_cu_b9deea9f_335206ignoreE,(_ZN40_INTERNAL_91e545f0_4_k_cu_b9deea9f_335204cute7productE - _ZN40_INTERNAL_91e545f0_4_k_cu_b9deea9f_335204cuda3std3__442_GLOBAL__N__91e545f0_4_k_cu_b9deea9f_335206ignoreE)
_ZN40_INTERNAL_91e545f0_4_k_cu_b9deea9f_335204cuda3std3__442_GLOBAL__N__91e545f0_4_k_cu_b9deea9f_335206ignoreE:
	.zero		1
	.type		_ZN40_INTERNAL_91e545f0_4_k_cu_b9deea9f_335204cute7productE,@object
	.size		_ZN40_INTERNAL_91e545f0_4_k_cu_b9deea9f_335204cute7productE,(_ZN40_INTERNAL_91e545f0_4_k_cu_b9deea9f_335204cuda3std3__45__cpo3endE - _ZN40_INTERNAL_91e545f0_4_k_cu_b9deea9f_335204cute7productE)
_ZN40_INTERNAL_91e545f0_4_k_cu_b9deea9f_335204cute7productE:
	.zero		1
	.type		_ZN40_INTERNAL_91e545f0_4_k_cu_b9deea9f_335204cuda3std3__45__cpo3endE,@object
	.size		_ZN40_INTERNAL_91e545f0_4_k_cu_b9deea9f_335204cuda3std3__45__cpo3endE,(_ZN40_INTERNAL_91e545f0_4_k_cu_b9deea9f_335204cuda3std3__419piecewise_constructE - _ZN40_INTERNAL_91e545f0_4_k_cu_b9deea9f_335204cuda3std3__45__cpo3endE)
_ZN40_INTERNAL_91e545f0_4_k_cu_b9deea9f_335204cuda3std3__45__cpo3endE:
	.zero		1
	.type		_ZN40_INTERNAL_91e545f0_4_k_cu_b9deea9f_335204cuda3std3__419piecewise_constructE,@object
	.size		_ZN40_INTERNAL_91e545f0_4_k_cu_b9deea9f_335204cuda3std3__419piecewise_constructE,(_ZN40_INTERNAL_91e545f0_4_k_cu_b9deea9f_335204cuda3std3__45__cpo4cendE - _ZN40_INTERNAL_91e545f0_4_k_cu_b9deea9f_335204cuda3std3__419piecewise_constructE)
_ZN40_INTERNAL_91e545f0_4_k_cu_b9deea9f_335204cuda3std3__419piecewise_constructE:
	.zero		1
	.type		_ZN40_INTERNAL_91e545f0_4_k_cu_b9deea9f_335204cuda3std3__45__cpo4cendE,@object
	.size		_ZN40_INTERNAL_91e545f0_4_k_cu_b9deea9f_335204cuda3std3__45__cpo4cendE,(_ZN40_INTERNAL_91e545f0_4_k_cu_b9deea9f_335204cuda3std6ranges3__45__cpo4swapE - _ZN40_INTERNAL_91e545f0_4_k_cu_b9deea9f_335204cuda3std3__45__cpo4cendE)
_ZN40_INTERNAL_91e545f0_4_k_cu_b9deea9f_335204cuda3std3__45__cpo4cendE:
	.zero		1
	.type		_ZN40_INTERNAL_91e545f0_4_k_cu_b9deea9f_335204cuda3std6ranges3__45__cpo4swapE,@object
	.size		_ZN40_INTERNAL_91e545f0_4_k_cu_b9deea9f_335204cuda3std6ranges3__45__cpo4swapE,(.L_10 - _ZN40_INTERNAL_91e545f0_4_k_cu_b9deea9f_335204cuda3std6ranges3__45__cpo4swapE)
_ZN40_INTERNAL_91e545f0_4_k_cu_b9deea9f_335204cuda3std6ranges3__45__cpo4swapE:
	.zero		1
.L_10:


//--------------------- .nv.constant0._ZN7cutlass13device_kernelINS_4gemm6kernel13GemmUniversalIN4cute5tupleIJiiiiEEENS1_10collective13CollectiveMmaINS1_35MainloopSm100TmaUmmaWarpSpecializedILi6ELi2ELi4ENS5_IJNS4_1CILi1EEESB_SB_EEEEENS5_IJNSA_ILi128EEENSA_ILi64EEESE_EEENS_12float_e5m2_tENS5_IJlSB_lEEESH_SI_NS4_8TiledMMAINS4_8MMA_AtomIJNS4_10MMA_TraitsINS4_19SM100_MMA_F8F6F4_SSEJSH_SH_fSE_SF_NS4_17integral_constantINS4_4UMMA5MajorELSP_0EEESQ_NSN_INSO_7ScaleInELSR_0EEESS_EEEEEENS4_6LayoutISC_NS5_IJNSA_ILi0EEESW_SW_EEEEENS5_IJNS4_10UnderscoreESZ_SZ_EEEEENS4_13SM90_TMA_LOADENS4_14ComposedLayoutINS4_7SwizzleILi3ELi4ELi3EEENS4_18smem_ptr_flag_bitsILi8EEENSV_INS5_IJNSA_ILi8EEESE_EEENS5_IJSE_SB_EEEEEEEvNS4_8identityES12_S1C_vS1D_EENS_8epilogue10collective18CollectiveEpilogueINS1F_23Sm100TmaWarpSpecializedILi1ELi1ELi64ELb0ELb0EEEJSG_NS5_IJNSV_ISE_SB_EENSV_ISF_SB_EEEEESH_SI_SH_SI_NS1F_6fusion15FusionCallbacksIS1J_NS1N_17LinearCombinationISH_fSH_fLNS_15FloatRoundStyleE2EEESG_S1M_JEEENS4_5SM1004TMEM4LOAD26SM100_TMEM_LOAD_32dp32b64xES12_NS13_INS14_ILi2ELi4ELi3EEES17_NSV_INS5_IJS18_SF_EEENS5_IJSF_SB_EEEEEEENS4_39AutoVectorizingCopyWithAssumedAlignmentILi128EEENS4_14SM90_TMA_STOREES21_S23_S23_EEEvvEEEEvNT_6ParamsE --------------------------
	.section	.nv.constant0._ZN7cutlass13device_kernelINS_4gemm6kernel13GemmUniversalIN4cute5tupleIJiiiiEEENS1_10collective13CollectiveMmaINS1_35MainloopSm100TmaUmmaWarpSpecializedILi6ELi2ELi4ENS5_IJNS4_1CILi1EEESB_SB_EEEEENS5_IJNSA_ILi128EEENSA_ILi64EEESE_EEENS_12float_e5m2_tENS5_IJlSB_lEEESH_SI_NS4_8TiledMMAINS4_8MMA_AtomIJNS4_10MMA_TraitsINS4_19SM100_MMA_F8F6F4_SSEJSH_SH_fSE_SF_NS4_17integral_constantINS4_4UMMA5MajorELSP_0EEESQ_NSN_INSO_7ScaleInELSR_0EEESS_EEEEEENS4_6LayoutISC_NS5_IJNSA_ILi0EEESW_SW_EEEEENS5_IJNS4_10UnderscoreESZ_SZ_EEEEENS4_13SM90_TMA_LOADENS4_14ComposedLayoutINS4_7SwizzleILi3ELi4ELi3EEENS4_18smem_ptr_flag_bitsILi8EEENSV_INS5_IJNSA_ILi8EEESE_EEENS5_IJSE_SB_EEEEEEEvNS4_8identityES12_S1C_vS1D_EENS_8epilogue10collective18CollectiveEpilogueINS1F_23Sm100TmaWarpSpecializedILi1ELi1ELi64ELb0ELb0EEEJSG_NS5_IJNSV_ISE_SB_EENSV_ISF_SB_EEEEESH_SI_SH_SI_NS1F_6fusion15FusionCallbacksIS1J_NS1N_17LinearCombinationISH_fSH_fLNS_15FloatRoundStyleE2EEESG_S1M_JEEENS4_5SM1004TMEM4LOAD26SM100_TMEM_LOAD_32dp32b64xES12_NS13_INS14_ILi2ELi4ELi3EEES17_NSV_INS5_IJS18_SF_EEENS5_IJSF_SB_EEEEEEENS4_39AutoVectorizingCopyWithAssumedAlignmentILi128EEENS4_14SM90_TMA_STOREES21_S23_S23_EEEvvEEEEvNT_6ParamsE,"a",@progbits
	.sectionflags	@""
	.align	4
.nv.constant0._ZN7cutlass13device_kernelINS_4gemm6kernel13GemmUniversalIN4cute5tupleIJiiiiEEENS1_10collective13CollectiveMmaINS1_35MainloopSm100TmaUmmaWarpSpecializedILi6ELi2ELi4ENS5_IJNS4_1CILi1EEESB_SB_EEEEENS5_IJNSA_ILi128EEENSA_ILi64EEESE_EEENS_12float_e5m2_tENS5_IJlSB_lEEESH_SI_NS4_8TiledMMAINS4_8MMA_AtomIJNS4_10MMA_TraitsINS4_19SM100_MMA_F8F6F4_SSEJSH_SH_fSE_SF_NS4_17integral_constantINS4_4UMMA5MajorELSP_0EEESQ_NSN_INSO_7ScaleInELSR_0EEESS_EEEEEENS4_6LayoutISC_NS5_IJNSA_ILi0EEESW_SW_EEEEENS5_IJNS4_10UnderscoreESZ_SZ_EEEEENS4_13SM90_TMA_LOADENS4_14ComposedLayoutINS4_7SwizzleILi3ELi4ELi3EEENS4_18smem_ptr_flag_bitsILi8EEENSV_INS5_IJNSA_ILi8EEESE_EEENS5_IJSE_SB_EEEEEEEvNS4_8identityES12_S1C_vS1D_EENS_8epilogue10collective18CollectiveEpilogueINS1F_23Sm100TmaWarpSpecializedILi1ELi1ELi64ELb0ELb0EEEJSG_NS5_IJNSV_ISE_SB_EENSV_ISF_SB_EEEEESH_SI_SH_SI_NS1F_6fusion15FusionCallbacksIS1J_NS1N_17LinearCombinationISH_fSH_fLNS_15FloatRoundStyleE2EEESG_S1M_JEEENS4_5SM1004TMEM4LOAD26SM100_TMEM_LOAD_32dp32b64xES12_NS13_INS14_ILi2ELi4ELi3EEES17_NSV_INS5_IJS18_SF_EEENS5_IJSF_SB_EEEEEEENS4_39AutoVectorizingCopyWithAssumedAlignmentILi128EEENS4_14SM90_TMA_STOREES21_S23_S23_EEEvvEEEEvNT_6ParamsE:
	.zero		2944


//--------------------- SYMBOLS --------------------------

	.type		.nv.reservedSmem.offset0,@object
	.size		.nv.reservedSmem.offset0,0x4
	.type		.nv.reservedSmem.cap,@object
	.size		.nv.reservedSmem.cap,0x4
	.type		__assertfail,@function
